	.target	sm_90a

	.elftype	@"ET_EXEC"


//--------------------- .note.nv.tkinfo           --------------------------
	.section	.note.nv.tkinfo,"",@"SHT_NOTE"
	.sectionflags	@"SHF_NOTE_NV_TKINFO"
	.tkinfo
        /*0018*/ 	.word	0x00000002
        /*0030*/ 	.string	""
        /*0030*/ 	.string	"ptxas"
        /*0030*/ 	.string	"Cuda compilation tools, release 13.0, V13.0.88"
        /*0030*/ 	.string	"Build cuda_13.0.r13.0/compiler.36424714_0"
        /*0030*/ 	.string	"-arch sm_90a -m 64 "



//--------------------- .note.nv.cuinfo           --------------------------
	.section	.note.nv.cuinfo,"",@"SHT_NOTE"
	.sectionflags	@"SHF_NOTE_NV_CUINFO"
        /*0018*/ 	.short	0x0002
        /*001a*/ 	.short	0x005a
        /*001c*/ 	.short	0x0082
	.zero		2


//--------------------- .nv.info                  --------------------------
	.section	.nv.info,"",@"SHT_CUDA_INFO"
	.align	4


	//----- nvinfo : EIATTR_REGCOUNT
	.align		4
        /*0000*/ 	.byte	0x04, 0x2f
        /*0002*/ 	.short	(.L_15 - .L_14)
	.align		4
.L_14:
        /*0004*/ 	.word	index@(_ZN7cutlass13device_kernelINS_4gemm6kernel13GemmUniversalIN4cute5tupleIJiiiiEEENS1_10collective13CollectiveMmaINS1_34MainloopSm90TmaGmmaWarpSpecializedILi4ENS5_IJNS4_1CILi1EEESB_SB_EEENS1_35KernelTmaWarpSpecializedCooperativeEEENS5_IJNSA_ILi128EEENSA_ILi256EEESF_EEEaNS5_IJlSB_lEEEaSI_NS4_8TiledMMAINS4_8MMA_AtomIJNS4_4SM904GMMA27MMA_64x256x32_S32S8S8_SS_TNEEEENS4_6LayoutINS5_IJNSA_ILi2EEESB_SB_EEENS5_IJSB_NSA_ILi0EEESS_EEEEENS5_IJNS4_10UnderscoreESV_SV_EEEEENS4_13SM90_TMA_LOADENS4_14ComposedLayoutINS4_7SwizzleILi3ELi4ELi3EEENS4_18smem_ptr_flag_bitsILi8EEENSP_INS5_IJNSA_ILi8EEESF_EEENS5_IJSF_SB_EEEEEEEvNS4_8identityESY_S18_vS19_EENS_8epilogue10collective6detail29Sm90TmaWarpSpecializedAdapterINS1C_15DefaultEpilogueIaSI_SI_NS1B_6thread17LinearCombinationIaLi1EiiLNS1G_9ScaleType4KindE0ELNS_15FloatRoundStyleE2EaEENS1_15EpilogueDefaultEEEEEvvEEEEvNT_6ParamsE)
        /*0008*/ 	.word	0x000000a8


	//----- nvinfo : EIATTR_FRAME_SIZE
	.align		4
.L_15:
        /*000c*/ 	.byte	0x04, 0x11
        /*000e*/ 	.short	(.L_17 - .L_16)
	.align		4
.L_16:
        /*0010*/ 	.word	index@(_ZN7cutlass13device_kernelINS_4gemm6kernel13GemmUniversalIN4cute5tupleIJiiiiEEENS1_10collective13CollectiveMmaINS1_34MainloopSm90TmaGmmaWarpSpecializedILi4ENS5_IJNS4_1CILi1EEESB_SB_EEENS1_35KernelTmaWarpSpecializedCooperativeEEENS5_IJNSA_ILi128EEENSA_ILi256EEESF_EEEaNS5_IJlSB_lEEEaSI_NS4_8TiledMMAINS4_8MMA_AtomIJNS4_4SM904GMMA27MMA_64x256x32_S32S8S8_SS_TNEEEENS4_6LayoutINS5_IJNSA_ILi2EEESB_SB_EEENS5_IJSB_NSA_ILi0EEESS_EEEEENS5_IJNS4_10UnderscoreESV_SV_EEEEENS4_13SM90_TMA_LOADENS4_14ComposedLayoutINS4_7SwizzleILi3ELi4ELi3EEENS4_18smem_ptr_flag_bitsILi8EEENSP_INS5_IJNSA_ILi8EEESF_EEENS5_IJSF_SB_EEEEEEEvNS4_8identityESY_S18_vS19_EENS_8epilogue10collective6detail29Sm90TmaWarpSpecializedAdapterINS1C_15DefaultEpilogueIaSI_SI_NS1B_6thread17LinearCombinationIaLi1EiiLNS1G_9ScaleType4KindE0ELNS_15FloatRoundStyleE2EaEENS1_15EpilogueDefaultEEEEEvvEEEEvNT_6ParamsE)
        /*0014*/ 	.word	0x00000000


	//----- nvinfo : EIATTR_MIN_STACK_SIZE
	.align		4
.L_17:
        /*0018*/ 	.byte	0x04, 0x12
        /*001a*/ 	.short	(.L_19 - .L_18)
	.align		4
.L_18:
        /*001c*/ 	.word	index@(_ZN7cutlass13device_kernelINS_4gemm6kernel13GemmUniversalIN4cute5tupleIJiiiiEEENS1_10collective13CollectiveMmaINS1_34MainloopSm90TmaGmmaWarpSpecializedILi4ENS5_IJNS4_1CILi1EEESB_SB_EEENS1_35KernelTmaWarpSpecializedCooperativeEEENS5_IJNSA_ILi128EEENSA_ILi256EEESF_EEEaNS5_IJlSB_lEEEaSI_NS4_8TiledMMAINS4_8MMA_AtomIJNS4_4SM904GMMA27MMA_64x256x32_S32S8S8_SS_TNEEEENS4_6LayoutINS5_IJNSA_ILi2EEESB_SB_EEENS5_IJSB_NSA_ILi0EEESS_EEEEENS5_IJNS4_10UnderscoreESV_SV_EEEEENS4_13SM90_TMA_LOADENS4_14ComposedLayoutINS4_7SwizzleILi3ELi4ELi3EEENS4_18smem_ptr_flag_bitsILi8EEENSP_INS5_IJNSA_ILi8EEESF_EEENS5_IJSF_SB_EEEEEEEvNS4_8identityESY_S18_vS19_EENS_8epilogue10collective6detail29Sm90TmaWarpSpecializedAdapterINS1C_15DefaultEpilogueIaSI_SI_NS1B_6thread17LinearCombinationIaLi1EiiLNS1G_9ScaleType4KindE0ELNS_15FloatRoundStyleE2EaEENS1_15EpilogueDefaultEEEEEvvEEEEvNT_6ParamsE)
        /*0020*/ 	.word	0x00000000
.L_19:


//--------------------- .nv.compat                --------------------------
	.section	.nv.compat,"",@"SHT_CUDA_COMPAT_INFO"
	.align	4
        /*0000*/ 	.byte	0x02, 0x09, 0x01, 0x00, 0x02, 0x02, 0x04, 0x00, 0x02, 0x05, 0x05, 0x00, 0x03, 0x07, 0x01, 0x01
        /*0010*/ 	.byte	0x02, 0x03, 0x01, 0x00, 0x02, 0x06, 0x01, 0x00, 0x04, 0x0b, 0x08, 0x00, 0x00, 0x00, 0x00, 0x00
        /*0020*/ 	.byte	0x00, 0x00, 0x00, 0x00


//--------------------- .nv.info._ZN7cutlass13device_kernelINS_4gemm6kernel13GemmUniversalIN4cute5tupleIJiiiiEEENS1_10collective13CollectiveMmaINS1_34MainloopSm90TmaGmmaWarpSpecializedILi4ENS5_IJNS4_1CILi1EEESB_SB_EEENS1_35KernelTmaWarpSpecializedCooperativeEEENS5_IJNSA_ILi128EEENSA_ILi256EEESF_EEEaNS5_IJlSB_lEEEaSI_NS4_8TiledMMAINS4_8MMA_AtomIJNS4_4SM904GMMA27MMA_64x256x32_S32S8S8_SS_TNEEEENS4_6LayoutINS5_IJNSA_ILi2EEESB_SB_EEENS5_IJSB_NSA_ILi0EEESS_EEEEENS5_IJNS4_10UnderscoreESV_SV_EEEEENS4_13SM90_TMA_LOADENS4_14ComposedLayoutINS4_7SwizzleILi3ELi4ELi3EEENS4_18smem_ptr_flag_bitsILi8EEENSP_INS5_IJNSA_ILi8EEESF_EEENS5_IJSF_SB_EEEEEEEvNS4_8identityESY_S18_vS19_EENS_8epilogue10collective6detail29Sm90TmaWarpSpecializedAdapterINS1C_15DefaultEpilogueIaSI_SI_NS1B_6thread17LinearCombinationIaLi1EiiLNS1G_9ScaleType4KindE0ELNS_15FloatRoundStyleE2EaEENS1_15EpilogueDefaultEEEEEvvEEEEvNT_6ParamsE --------------------------
	.section	.nv.info._ZN7cutlass13device_kernelINS_4gemm6kernel13GemmUniversalIN4cute5tupleIJiiiiEEENS1_10collective13CollectiveMmaINS1_34MainloopSm90TmaGmmaWarpSpecializedILi4ENS5_IJNS4_1CILi1EEESB_SB_EEENS1_35KernelTmaWarpSpecializedCooperativeEEENS5_IJNSA_ILi128EEENSA_ILi256EEESF_EEEaNS5_IJlSB_lEEEaSI_NS4_8TiledMMAINS4_8MMA_AtomIJNS4_4SM904GMMA27MMA_64x256x32_S32S8S8_SS_TNEEEENS4_6LayoutINS5_IJNSA_ILi2EEESB_SB_EEENS5_IJSB_NSA_ILi0EEESS_EEEEENS5_IJNS4_10UnderscoreESV_SV_EEEEENS4_13SM90_TMA_LOADENS4_14ComposedLayoutINS4_7SwizzleILi3ELi4ELi3EEENS4_18smem_ptr_flag_bitsILi8EEENSP_INS5_IJNSA_ILi8EEESF_EEENS5_IJSF_SB_EEEEEEEvNS4_8identityESY_S18_vS19_EENS_8epilogue10collective6detail29Sm90TmaWarpSpecializedAdapterINS1C_15DefaultEpilogueIaSI_SI_NS1B_6thread17LinearCombinationIaLi1EiiLNS1G_9ScaleType4KindE0ELNS_15FloatRoundStyleE2EaEENS1_15EpilogueDefaultEEEEEvvEEEEvNT_6ParamsE,"",@"SHT_CUDA_INFO"
	.sectionflags	@""
	.align	4


	//----- nvinfo : EIATTR_CUDA_API_VERSION
	.align		4
        /*0000*/ 	.byte	0x04, 0x37
        /*0002*/ 	.short	(.L_21 - .L_20)
.L_20:
        /*0004*/ 	.word	0x00000082


	//----- nvinfo : EIATTR_KPARAM_INFO
	.align		4
.L_21:
        /*0008*/ 	.byte	0x04, 0x17
        /*000a*/ 	.short	(.L_23 - .L_22)
.L_22:
        /*000c*/ 	.word	0x00000000
        /*0010*/ 	.short	0x0000
        /*0012*/ 	.short	0x0070
        /*0014*/ 	.byte	0x00, 0xf0, 0x01, 0x10


	//----- nvinfo : EIATTR_SPARSE_MMA_MASK
	.align		4
.L_23:
        /*0018*/ 	.byte	0x03, 0x50
        /*001a*/ 	.short	0x0000


	//----- nvinfo : EIATTR_MAXREG_COUNT
	.align		4
        /*001c*/ 	.byte	0x03, 0x1b
        /*001e*/ 	.short	0x00a8


	//----- nvinfo : EIATTR_NUM_BARRIERS
	.align		4
        /*0020*/ 	.byte	0x02, 0x4c
        /*0022*/ 	.byte	0x01
	.zero		1


	//----- nvinfo : EIATTR_EXTERNS
	.align		4
        /*0024*/ 	.byte	0x04, 0x0f
        /*0026*/ 	.short	(.L_25 - .L_24)


	//   ....[0]....
	.align		4
.L_24:
        /*0028*/ 	.word	index@(__assertfail)


	//----- nvinfo : EIATTR_MERCURY_ISA_VERSION
	.align		4
.L_25:
        /*002c*/ 	.byte	0x03, 0x5f
        /*002e*/ 	.short	0x0101


	//----- nvinfo : EIATTR_INT_WARP_WIDE_INSTR_OFFSETS
	.align		4
        /*0030*/ 	.byte	0x04, 0x31
        /*0032*/ 	.short	(.L_27 - .L_26)


	//   ....[0]....
.L_26:
        /*0034*/ 	.word	0x000003b0


	//   ....[1]....
        /*0038*/ 	.word	0x000003e0


	//   ....[2]....
        /*003c*/ 	.word	0x000004c0


	//----- nvinfo : EIATTR_COOP_GROUP_MASK_REGIDS
	.align		4
.L_27:
        /*0040*/ 	.byte	0x04, 0x29
        /*0042*/ 	.short	(.L_29 - .L_28)


	//   ....[0]....
.L_28:
        /*0044*/ 	.word	0xffffffff


	//   ....[1]....
        /*0048*/ 	.word	0xffffffff


	//   ....[2]....
        /*004c*/ 	.word	0xffffffff


	//   ....[3]....
        /*0050*/ 	.word	0xffffffff


	//   ....[4]....
        /*0054*/ 	.word	0xffffffff


	//----- nvinfo : EIATTR_COOP_GROUP_INSTR_OFFSETS
	.align		4
.L_29:
        /*0058*/ 	.byte	0x04, 0x28
        /*005a*/ 	.short	(.L_31 - .L_30)


	//   ....[0]....
.L_30:
        /*005c*/ 	.word	0x00000060


	//   ....[1]....
        /*0060*/ 	.word	0x00000070


	//   ....[2]....
        /*0064*/ 	.word	0x00000130


	//   ....[3]....
        /*0068*/ 	.word	0x000002c0


	//   ....[4]....
        /*006c*/ 	.word	0x00000f70


	//----- nvinfo : EIATTR_REG_RECONFIG
	.align		4
.L_31:
        /*0070*/ 	.byte	0x01, 0x54
	.zero		2


	//----- nvinfo : EIATTR_SYSCALL_OFFSETS
	.align		4
        /*0074*/ 	.byte	0x04, 0x46
        /*0076*/ 	.short	(.L_33 - .L_32)


	//   ....[0]....
.L_32:
        /*0078*/ 	.word	0x00001130


	//----- nvinfo : EIATTR_MBARRIER_INSTR_OFFSETS
	.align		4
.L_33:
        /*007c*/ 	.byte	0x04, 0x39
        /*007e*/ 	.short	(.L_35 - .L_34)


	//   ....[0]....
.L_34:
        /*0080*/ 	.word	0x00000230
        /*0084*/ 	.word	0x000000ff
        /*0088*/ 	.word	0x00000000
        /*008c*/ 	.short	0x0100
        /*008e*/ 	.byte	0x08
	.zero		1


	//   ....[1]....
        /*0090*/ 	.word	0x00000240
        /*0094*/ 	.word	0x000000ff
        /*0098*/ 	.word	0x00000020
        /*009c*/ 	.short	0x0100
        /*009e*/ 	.byte	0x08
	.zero		1


	//   ....[2]....
        /*00a0*/ 	.word	0x00000250
        /*00a4*/ 	.word	0x000000ff
        /*00a8*/ 	.word	0x00000008
        /*00ac*/ 	.short	0x0100
        /*00ae*/ 	.byte	0x08
	.zero		1


	//   ....[3]....
        /*00b0*/ 	.word	0x00000260
        /*00b4*/ 	.word	0x000000ff
        /*00b8*/ 	.word	0x00000028
        /*00bc*/ 	.short	0x0100
        /*00be*/ 	.byte	0x08
	.zero		1


	//   ....[4]....
        /*00c0*/ 	.word	0x00000270
        /*00c4*/ 	.word	0x000000ff
        /*00c8*/ 	.word	0x00000010
        /*00cc*/ 	.short	0x0100
        /*00ce*/ 	.byte	0x08
	.zero		1


	//   ....[5]....
        /*00d0*/ 	.word	0x00000280
        /*00d4*/ 	.word	0x000000ff
        /*00d8*/ 	.word	0x00000030
        /*00dc*/ 	.short	0x0100
        /*00de*/ 	.byte	0x08
	.zero		1


	//   ....[6]....
        /*00e0*/ 	.word	0x00000290
        /*00e4*/ 	.word	0x000000ff
        /*00e8*/ 	.word	0x00000018
        /*00ec*/ 	.short	0x0100
        /*00ee*/ 	.byte	0x08
	.zero		1


	//   ....[7]....
        /*00f0*/ 	.word	0x000002a0
        /*00f4*/ 	.word	0x000000ff
        /*00f8*/ 	.word	0x00000038
        /*00fc*/ 	.short	0x0100
        /*00fe*/ 	.byte	0x08
	.zero		1


	//   ....[8]....
        /*0100*/ 	.word	0x00000530
        /*0104*/ 	.word	0x000000ff
        /*0108*/ 	.word	0x00000050
        /*010c*/ 	.short	0x0100
        /*010e*/ 	.byte	0x06
	.zero		1


	//   ....[9]....
        /*0110*/ 	.word	0x00000590
        /*0114*/ 	.word	0x000000ff
        /*0118*/ 	.word	0x00000058
        /*011c*/ 	.short	0x0100
        /*011e*/ 	.byte	0x06
	.zero		1


	//   ....[10]....
        /*0120*/ 	.word	0x00001200
        /*0124*/ 	.word	0x00000003
        /*0128*/ 	.word	0x00000000
        /*012c*/ 	.short	0x010a
        /*012e*/ 	.byte	0x3f
	.zero		1


	//   ....[11]....
        /*0130*/ 	.word	0x00001240
        /*0134*/ 	.word	0x00000003
        /*0138*/ 	.word	0x00000000
        /*013c*/ 	.short	0x010a
        /*013e*/ 	.byte	0x3f
	.zero		1


	//   ....[12]....
        /*0140*/ 	.word	0x00001610
        /*0144*/ 	.word	0x00000005
        /*0148*/ 	.word	0x00000000
        /*014c*/ 	.short	0x010a
        /*014e*/ 	.byte	0x3f
	.zero		1


	//   ....[13]....
        /*0150*/ 	.word	0x00001650
        /*0154*/ 	.word	0x00000005
        /*0158*/ 	.word	0x00000000
        /*015c*/ 	.short	0x010a
        /*015e*/ 	.byte	0x3f
	.zero		1


	//   ....[14]....
        /*0160*/ 	.word	0x000018b0
        /*0164*/ 	.word	0x00000004
        /*0168*/ 	.word	0x00000000
        /*016c*/ 	.short	0x0101
        /*016e*/ 	.byte	0x3f
	.zero		1


	//   ....[15]....
        /*0170*/ 	.word	0x00001a70
        /*0174*/ 	.word	0x00000000
        /*0178*/ 	.word	0x00000000
        /*017c*/ 	.short	0x0101
        /*017e*/ 	.byte	0x3f
	.zero		1


	//   ....[16]....
        /*0180*/ 	.word	0x00009010
        /*0184*/ 	.word	0x0000000c
        /*0188*/ 	.word	0x00000020
        /*018c*/ 	.short	0x010a
        /*018e*/ 	.byte	0x3f
	.zero		1


	//   ....[17]....
        /*0190*/ 	.word	0x000093d0
        /*0194*/ 	.word	0x00000005
        /*0198*/ 	.word	0x00000058
        /*019c*/ 	.short	0x0101
        /*019e*/ 	.byte	0x3f
	.zero		1


	//   ....[18]....
        /*01a0*/ 	.word	0x00009ad0
        /*01a4*/ 	.word	0x00000007
        /*01a8*/ 	.word	0x00000000
        /*01ac*/ 	.short	0x010a
        /*01ae*/ 	.byte	0x3f
	.zero		1


	//   ....[19]....
        /*01b0*/ 	.word	0x00009b50
        /*01b4*/ 	.word	0x00000006
        /*01b8*/ 	.word	0x00000000
        /*01bc*/ 	.short	0x010a
        /*01be*/ 	.byte	0x3f
	.zero		1


	//   ....[20]....
        /*01c0*/ 	.word	0x00009be0
        /*01c4*/ 	.word	0x00000007
        /*01c8*/ 	.word	0x00000000
        /*01cc*/ 	.short	0x010a
        /*01ce*/ 	.byte	0x3f
	.zero		1


	//   ....[21]....
        /*01d0*/ 	.word	0x00009c70
        /*01d4*/ 	.word	0x00000005
        /*01d8*/ 	.word	0x00000000
        /*01dc*/ 	.short	0x010a
        /*01de*/ 	.byte	0x3f
	.zero		1


	//   ....[22]....
        /*01e0*/ 	.word	0x00009cd0
        /*01e4*/ 	.word	0x00000003
        /*01e8*/ 	.word	0x00000000
        /*01ec*/ 	.short	0x010a
        /*01ee*/ 	.byte	0x3f
	.zero		1


	//   ....[23]....
        /*01f0*/ 	.word	0x00009d20
        /*01f4*/ 	.word	0x00000005
        /*01f8*/ 	.word	0x00000000
        /*01fc*/ 	.short	0x010a
        /*01fe*/ 	.byte	0x3f
	.zero		1


	//   ....[24]....
        /*0200*/ 	.word	0x00009df0
        /*0204*/ 	.word	0x0000000c
        /*0208*/ 	.word	0x00000020
        /*020c*/ 	.short	0x010a
        /*020e*/ 	.byte	0x3f
	.zero		1


	//   ....[25]....
        /*0210*/ 	.word	0x00009ec0
        /*0214*/ 	.word	0x00000007
        /*0218*/ 	.word	0x00000000
        /*021c*/ 	.short	0x010a
        /*021e*/ 	.byte	0x3f
	.zero		1


	//   ....[26]....
        /*0220*/ 	.word	0x00009f10
        /*0224*/ 	.word	0x00000006
        /*0228*/ 	.word	0x00000000
        /*022c*/ 	.short	0x010a
        /*022e*/ 	.byte	0x3f
	.zero		1


	//   ....[27]....
        /*0230*/ 	.word	0x00009f60
        /*0234*/ 	.word	0x00000007
        /*0238*/ 	.word	0x00000000
        /*023c*/ 	.short	0x010a
        /*023e*/ 	.byte	0x3f
	.zero		1


	//----- nvinfo : EIATTR_NUM_MBARRIERS
	.align		4
.L_35:
        /*0240*/ 	.byte	0x03, 0x38
        /*0242*/ 	.short	0x000a


	//----- nvinfo : EIATTR_EXIT_INSTR_OFFSETS
	.align		4
        /*0244*/ 	.byte	0x04, 0x1c
        /*0246*/ 	.short	(.L_37 - .L_36)


	//   ....[0]....
.L_36:
        /*0248*/ 	.word	0x000005e0


	//   ....[1]....
        /*024c*/ 	.word	0x00000eb0


	//   ....[2]....
        /*0250*/ 	.word	0x00008680


	//   ....[3]....
        /*0254*/ 	.word	0x00008cb0


	//   ....[4]....
        /*0258*/ 	.word	0x00009cc0


	//----- nvinfo : EIATTR_MAX_THREADS
	.align		4
.L_37:
        /*025c*/ 	.byte	0x04, 0x05
        /*025e*/ 	.short	(.L_39 - .L_38)
.L_38:
        /*0260*/ 	.word	0x00000180
        /*0264*/ 	.word	0x00000001
        /*0268*/ 	.word	0x00000001


	//----- nvinfo : EIATTR_CRS_STACK_SIZE
	.align		4
.L_39:
        /*026c*/ 	.byte	0x04, 0x1e
        /*026e*/ 	.short	(.L_41 - .L_40)
.L_40:
        /*0270*/ 	.word	0x00000000


	//----- nvinfo : EIATTR_CBANK_PARAM_SIZE
	.align		4
.L_41:
        /*0274*/ 	.byte	0x03, 0x19
        /*0276*/ 	.short	0x0470


	//----- nvinfo : EIATTR_PARAM_CBANK
	.align		4
        /*0278*/ 	.byte	0x04, 0x0a
        /*027a*/ 	.short	(.L_43 - .L_42)
	.align		4
.L_42:
        /*027c*/ 	.word	index@(.nv.constant0._ZN7cutlass13device_kernelINS_4gemm6kernel13GemmUniversalIN4cute5tupleIJiiiiEEENS1_10collective13CollectiveMmaINS1_34MainloopSm90TmaGmmaWarpSpecializedILi4ENS5_IJNS4_1CILi1EEESB_SB_EEENS1_35KernelTmaWarpSpecializedCooperativeEEENS5_IJNSA_ILi128EEENSA_ILi256EEESF_EEEaNS5_IJlSB_lEEEaSI_NS4_8TiledMMAINS4_8MMA_AtomIJNS4_4SM904GMMA27MMA_64x256x32_S32S8S8_SS_TNEEEENS4_6LayoutINS5_IJNSA_ILi2EEESB_SB_EEENS5_IJSB_NSA_ILi0EEESS_EEEEENS5_IJNS4_10UnderscoreESV_SV_EEEEENS4_13SM90_TMA_LOADENS4_14ComposedLayoutINS4_7SwizzleILi3ELi4ELi3EEENS4_18smem_ptr_flag_bitsILi8EEENSP_INS5_IJNSA_ILi8EEESF_EEENS5_IJSF_SB_EEEEEEEvNS4_8identityESY_S18_vS19_EENS_8epilogue10collective6detail29Sm90TmaWarpSpecializedAdapterINS1C_15DefaultEpilogueIaSI_SI_NS1B_6thread17LinearCombinationIaLi1EiiLNS1G_9ScaleType4KindE0ELNS_15FloatRoundStyleE2EaEENS1_15EpilogueDefaultEEEEEvvEEEEvNT_6ParamsE)
        /*0280*/ 	.short	0x0210
        /*0282*/ 	.short	0x0470


	//----- nvinfo : EIATTR_SW_WAR
	.align		4
.L_43:
        /*0284*/ 	.byte	0x04, 0x36
        /*0286*/ 	.short	(.L_45 - .L_44)
.L_44:
        /*0288*/ 	.word	0x00000008
.L_45:


//--------------------- .nv.callgraph             --------------------------
	.section	.nv.callgraph,"",@"SHT_CUDA_CALLGRAPH"
	.align	4
	.sectionentsize	8
	.align		4
        /*0000*/ 	.word	0x00000000
	.align		4
        /*0004*/ 	.word	0xffffffff
	.align		4
        /*0008*/ 	.word	index@(_ZN7cutlass13device_kernelINS_4gemm6kernel13GemmUniversalIN4cute5tupleIJiiiiEEENS1_10collective13CollectiveMmaINS1_34MainloopSm90TmaGmmaWarpSpecializedILi4ENS5_IJNS4_1CILi1EEESB_SB_EEENS1_35KernelTmaWarpSpecializedCooperativeEEENS5_IJNSA_ILi128EEENSA_ILi256EEESF_EEEaNS5_IJlSB_lEEEaSI_NS4_8TiledMMAINS4_8MMA_AtomIJNS4_4SM904GMMA27MMA_64x256x32_S32S8S8_SS_TNEEEENS4_6LayoutINS5_IJNSA_ILi2EEESB_SB_EEENS5_IJSB_NSA_ILi0EEESS_EEEEENS5_IJNS4_10UnderscoreESV_SV_EEEEENS4_13SM90_TMA_LOADENS4_14ComposedLayoutINS4_7SwizzleILi3ELi4ELi3EEENS4_18smem_ptr_flag_bitsILi8EEENSP_INS5_IJNSA_ILi8EEESF_EEENS5_IJSF_SB_EEEEEEEvNS4_8identityESY_S18_vS19_EENS_8epilogue10collective6detail29Sm90TmaWarpSpecializedAdapterINS1C_15DefaultEpilogueIaSI_SI_NS1B_6thread17LinearCombinationIaLi1EiiLNS1G_9ScaleType4KindE0ELNS_15FloatRoundStyleE2EaEENS1_15EpilogueDefaultEEEEEvvEEEEvNT_6ParamsE)
	.align		4
        /*000c*/ 	.word	index@(__assertfail)
	.align		4
        /*0010*/ 	.word	0x00000000
	.align		4
        /*0014*/ 	.word	0xfffffffe
	.align		4
        /*0018*/ 	.word	0x00000000
	.align		4
        /*001c*/ 	.word	0xfffffffd
	.align		4
        /*0020*/ 	.word	0x00000000
	.align		4
        /*0024*/ 	.word	0xfffffffc


//--------------------- .nv.constant4             --------------------------
	.section	.nv.constant4,"a",@progbits
	.align	8
	.align		8
.nv.constant4:
        /*0000*/ 	.dword	__assertfail
	.align		8
        /*0008*/ 	.dword	__unnamed_1
	.align		8
        /*0010*/ 	.dword	_ZN40_INTERNAL_3a820a7a_4_k_cu_7f1feeb9_171094cuda3std3__45__cpo5beginE
	.align		8
        /*0018*/ 	.dword	_ZN40_INTERNAL_3a820a7a_4_k_cu_7f1feeb9_171094cuda3std3__45__cpo3endE
	.align		8
        /*0020*/ 	.dword	_ZN40_INTERNAL_3a820a7a_4_k_cu_7f1feeb9_171094cuda3std3__45__cpo6cbeginE
	.align		8
        /*0028*/ 	.dword	_ZN40_INTERNAL_3a820a7a_4_k_cu_7f1feeb9_171094cuda3std3__45__cpo4cendE
	.align		8
        /*0030*/ 	.dword	_ZN40_INTERNAL_3a820a7a_4_k_cu_7f1feeb9_171094cuda3std3__442_GLOBAL__N__3a820a7a_4_k_cu_7f1feeb9_171096ignoreE
	.align		8
        /*0038*/ 	.dword	_ZN40_INTERNAL_3a820a7a_4_k_cu_7f1feeb9_171094cuda3std3__419piecewise_constructE
	.align		8
        /*0040*/ 	.dword	_ZN40_INTERNAL_3a820a7a_4_k_cu_7f1feeb9_171094cuda3std3__48in_placeE
	.align		8
        /*0048*/ 	.dword	_ZN40_INTERNAL_3a820a7a_4_k_cu_7f1feeb9_171094cuda3std6ranges3__45__cpo4swapE
	.align		8
        /*0050*/ 	.dword	_ZN40_INTERNAL_3a820a7a_4_k_cu_7f1feeb9_171094cuda3std6ranges3__45__cpo9iter_moveE
	.align		8
        /*0058*/ 	.dword	_ZN40_INTERNAL_3a820a7a_4_k_cu_7f1feeb9_171094cute7productE
	.align		8
        /*0060*/ 	.dword	_ZN40_INTERNAL_3a820a7a_4_k_cu_7f1feeb9_171094cute1_E
	.align		8
        /*0068*/ 	.dword	$str$22
	.align		8
        /*0070*/ 	.dword	$str$23


//--------------------- .text._ZN7cutlass13device_kernelINS_4gemm6kernel13GemmUniversalIN4cute5tupleIJiiiiEEENS1_10collective13CollectiveMmaINS1_34MainloopSm90TmaGmmaWarpSpecializedILi4ENS5_IJNS4_1CILi1EEESB_SB_EEENS1_35KernelTmaWarpSpecializedCooperativeEEENS5_IJNSA_ILi128EEENSA_ILi256EEESF_EEEaNS5_IJlSB_lEEEaSI_NS4_8TiledMMAINS4_8MMA_AtomIJNS4_4SM904GMMA27MMA_64x256x32_S32S8S8_SS_TNEEEENS4_6LayoutINS5_IJNSA_ILi2EEESB_SB_EEENS5_IJSB_NSA_ILi0EEESS_EEEEENS5_IJNS4_10UnderscoreESV_SV_EEEEENS4_13SM90_TMA_LOADENS4_14ComposedLayoutINS4_7SwizzleILi3ELi4ELi3EEENS4_18smem_ptr_flag_bitsILi8EEENSP_INS5_IJNSA_ILi8EEESF_EEENS5_IJSF_SB_EEEEEEEvNS4_8identityESY_S18_vS19_EENS_8epilogue10collective6detail29Sm90TmaWarpSpecializedAdapterINS1C_15DefaultEpilogueIaSI_SI_NS1B_6thread17LinearCombinationIaLi1EiiLNS1G_9ScaleType4KindE0ELNS_15FloatRoundStyleE2EaEENS1_15EpilogueDefaultEEEEEvvEEEEvNT_6ParamsE --------------------------
	.section	.text._ZN7cutlass13device_kernelINS_4gemm6kernel13GemmUniversalIN4cute5tupleIJiiiiEEENS1_10collective13CollectiveMmaINS1_34MainloopSm90TmaGmmaWarpSpecializedILi4ENS5_IJNS4_1CILi1EEESB_SB_EEENS1_35KernelTmaWarpSpecializedCooperativeEEENS5_IJNSA_ILi128EEENSA_ILi256EEESF_EEEaNS5_IJlSB_lEEEaSI_NS4_8TiledMMAINS4_8MMA_AtomIJNS4_4SM904GMMA27MMA_64x256x32_S32S8S8_SS_TNEEEENS4_6LayoutINS5_IJNSA_ILi2EEESB_SB_EEENS5_IJSB_NSA_ILi0EEESS_EEEEENS5_IJNS4_10UnderscoreESV_SV_EEEEENS4_13SM90_TMA_LOADENS4_14ComposedLayoutINS4_7SwizzleILi3ELi4ELi3EEENS4_18smem_ptr_flag_bitsILi8EEENSP_INS5_IJNSA_ILi8EEESF_EEENS5_IJSF_SB_EEEEEEEvNS4_8identityESY_S18_vS19_EENS_8epilogue10collective6detail29Sm90TmaWarpSpecializedAdapterINS1C_15DefaultEpilogueIaSI_SI_NS1B_6thread17LinearCombinationIaLi1EiiLNS1G_9ScaleType4KindE0ELNS_15FloatRoundStyleE2EaEENS1_15EpilogueDefaultEEEEEvvEEEEvNT_6ParamsE,"ax",@progbits
	.align	128
.text._ZN7cutlass13device_kernelINS_4gemm6kernel13GemmUniversalIN4cute5tupleIJiiiiEEENS1_10collective13CollectiveMmaINS1_34MainloopSm90TmaGmmaWarpSpecializedILi4ENS5_IJNS4_1CILi1EEESB_SB_EEENS1_35KernelTmaWarpSpecializedCooperativeEEENS5_IJNSA_ILi128EEENSA_ILi256EEESF_EEEaNS5_IJlSB_lEEEaSI_NS4_8TiledMMAINS4_8MMA_AtomIJNS4_4SM904GMMA27MMA_64x256x32_S32S8S8_SS_TNEEEENS4_6LayoutINS5_IJNSA_ILi2EEESB_SB_EEENS5_IJSB_NSA_ILi0EEESS_EEEEENS5_IJNS4_10UnderscoreESV_SV_EEEEENS4_13SM90_TMA_LOADENS4_14ComposedLayoutINS4_7SwizzleILi3ELi4ELi3EEENS4_18smem_ptr_flag_bitsILi8EEENSP_INS5_IJNSA_ILi8EEESF_EEENS5_IJSF_SB_EEEEEEEvNS4_8identityESY_S18_vS19_EENS_8epilogue10collective6detail29Sm90TmaWarpSpecializedAdapterINS1C_15DefaultEpilogueIaSI_SI_NS1B_6thread17LinearCombinationIaLi1EiiLNS1G_9ScaleType4KindE0ELNS_15FloatRoundStyleE2EaEENS1_15EpilogueDefaultEEEEEvvEEEEvNT_6ParamsE:
        .type           _ZN7cutlass13device_kernelINS_4gemm6kernel13GemmUniversalIN4cute5tupleIJiiiiEEENS1_10collective13CollectiveMmaINS1_34MainloopSm90TmaGmmaWarpSpecializedILi4ENS5_IJNS4_1CILi1EEESB_SB_EEENS1_35KernelTmaWarpSpecializedCooperativeEEENS5_IJNSA_ILi128EEENSA_ILi256EEESF_EEEaNS5_IJlSB_lEEEaSI_NS4_8TiledMMAINS4_8MMA_AtomIJNS4_4SM904GMMA27MMA_64x256x32_S32S8S8_SS_TNEEEENS4_6LayoutINS5_IJNSA_ILi2EEESB_SB_EEENS5_IJSB_NSA_ILi0EEESS_EEEEENS5_IJNS4_10UnderscoreESV_SV_EEEEENS4_13SM90_TMA_LOADENS4_14ComposedLayoutINS4_7SwizzleILi3ELi4ELi3EEENS4_18smem_ptr_flag_bitsILi8EEENSP_INS5_IJNSA_ILi8EEESF_EEENS5_IJSF_SB_EEEEEEEvNS4_8identityESY_S18_vS19_EENS_8epilogue10collective6detail29Sm90TmaWarpSpecializedAdapterINS1C_15DefaultEpilogueIaSI_SI_NS1B_6thread17LinearCombinationIaLi1EiiLNS1G_9ScaleType4KindE0ELNS_15FloatRoundStyleE2EaEENS1_15EpilogueDefaultEEEEEvvEEEEvNT_6ParamsE,@function
        .size           _ZN7cutlass13device_kernelINS_4gemm6kernel13GemmUniversalIN4cute5tupleIJiiiiEEENS1_10collective13CollectiveMmaINS1_34MainloopSm90TmaGmmaWarpSpecializedILi4ENS5_IJNS4_1CILi1EEESB_SB_EEENS1_35KernelTmaWarpSpecializedCooperativeEEENS5_IJNSA_ILi128EEENSA_ILi256EEESF_EEEaNS5_IJlSB_lEEEaSI_NS4_8TiledMMAINS4_8MMA_AtomIJNS4_4SM904GMMA27MMA_64x256x32_S32S8S8_SS_TNEEEENS4_6LayoutINS5_IJNSA_ILi2EEESB_SB_EEENS5_IJSB_NSA_ILi0EEESS_EEEEENS5_IJNS4_10UnderscoreESV_SV_EEEEENS4_13SM90_TMA_LOADENS4_14ComposedLayoutINS4_7SwizzleILi3ELi4ELi3EEENS4_18smem_ptr_flag_bitsILi8EEENSP_INS5_IJNSA_ILi8EEESF_EEENS5_IJSF_SB_EEEEEEEvNS4_8identityESY_S18_vS19_EENS_8epilogue10collective6detail29Sm90TmaWarpSpecializedAdapterINS1C_15DefaultEpilogueIaSI_SI_NS1B_6thread17LinearCombinationIaLi1EiiLNS1G_9ScaleType4KindE0ELNS_15FloatRoundStyleE2EaEENS1_15EpilogueDefaultEEEEEvvEEEEvNT_6ParamsE,(.L_x_326 - _ZN7cutlass13device_kernelINS_4gemm6kernel13GemmUniversalIN4cute5tupleIJiiiiEEENS1_10collective13CollectiveMmaINS1_34MainloopSm90TmaGmmaWarpSpecializedILi4ENS5_IJNS4_1CILi1EEESB_SB_EEENS1_35KernelTmaWarpSpecializedCooperativeEEENS5_IJNSA_ILi128EEENSA_ILi256EEESF_EEEaNS5_IJlSB_lEEEaSI_NS4_8TiledMMAINS4_8MMA_AtomIJNS4_4SM904GMMA27MMA_64x256x32_S32S8S8_SS_TNEEEENS4_6LayoutINS5_IJNSA_ILi2EEESB_SB_EEENS5_IJSB_NSA_ILi0EEESS_EEEEENS5_IJNS4_10UnderscoreESV_SV_EEEEENS4_13SM90_TMA_LOADENS4_14ComposedLayoutINS4_7SwizzleILi3ELi4ELi3EEENS4_18smem_ptr_flag_bitsILi8EEENSP_INS5_IJNSA_ILi8EEESF_EEENS5_IJSF_SB_EEEEEEEvNS4_8identityESY_S18_vS19_EENS_8epilogue10collective6detail29Sm90TmaWarpSpecializedAdapterINS1C_15DefaultEpilogueIaSI_SI_NS1B_6thread17LinearCombinationIaLi1EiiLNS1G_9ScaleType4KindE0ELNS_15FloatRoundStyleE2EaEENS1_15EpilogueDefaultEEEEEvvEEEEvNT_6ParamsE)
        .other          _ZN7cutlass13device_kernelINS_4gemm6kernel13GemmUniversalIN4cute5tupleIJiiiiEEENS1_10collective13CollectiveMmaINS1_34MainloopSm90TmaGmmaWarpSpecializedILi4ENS5_IJNS4_1CILi1EEESB_SB_EEENS1_35KernelTmaWarpSpecializedCooperativeEEENS5_IJNSA_ILi128EEENSA_ILi256EEESF_EEEaNS5_IJlSB_lEEEaSI_NS4_8TiledMMAINS4_8MMA_AtomIJNS4_4SM904GMMA27MMA_64x256x32_S32S8S8_SS_TNEEEENS4_6LayoutINS5_IJNSA_ILi2EEESB_SB_EEENS5_IJSB_NSA_ILi0EEESS_EEEEENS5_IJNS4_10UnderscoreESV_SV_EEEEENS4_13SM90_TMA_LOADENS4_14ComposedLayoutINS4_7SwizzleILi3ELi4ELi3EEENS4_18smem_ptr_flag_bitsILi8EEENSP_INS5_IJNSA_ILi8EEESF_EEENS5_IJSF_SB_EEEEEEEvNS4_8identityESY_S18_vS19_EENS_8epilogue10collective6detail29Sm90TmaWarpSpecializedAdapterINS1C_15DefaultEpilogueIaSI_SI_NS1B_6thread17LinearCombinationIaLi1EiiLNS1G_9ScaleType4KindE0ELNS_15FloatRoundStyleE2EaEENS1_15EpilogueDefaultEEEEEvvEEEEvNT_6ParamsE,@"STO_CUDA_ENTRY STV_DEFAULT"
_ZN7cutlass13device_kernelINS_4gemm6kernel13GemmUniversalIN4cute5tupleIJiiiiEEENS1_10collective13CollectiveMmaINS1_34MainloopSm90TmaGmmaWarpSpecializedILi4ENS5_IJNS4_1CILi1EEESB_SB_EEENS1_35KernelTmaWarpSpecializedCooperativeEEENS5_IJNSA_ILi128EEENSA_ILi256EEESF_EEEaNS5_IJlSB_lEEEaSI_NS4_8TiledMMAINS4_8MMA_AtomIJNS4_4SM904GMMA27MMA_64x256x32_S32S8S8_SS_TNEEEENS4_6LayoutINS5_IJNSA_ILi2EEESB_SB_EEENS5_IJSB_NSA_ILi0EEESS_EEEEENS5_IJNS4_10UnderscoreESV_SV_EEEEENS4_13SM90_TMA_LOADENS4_14ComposedLayoutINS4_7SwizzleILi3ELi4ELi3EEENS4_18smem_ptr_flag_bitsILi8EEENSP_INS5_IJNSA_ILi8EEESF_EEENS5_IJSF_SB_EEEEEEEvNS4_8identityESY_S18_vS19_EENS_8epilogue10collective6detail29Sm90TmaWarpSpecializedAdapterINS1C_15DefaultEpilogueIaSI_SI_NS1B_6thread17LinearCombinationIaLi1EiiLNS1G_9ScaleType4KindE0ELNS_15FloatRoundStyleE2EaEENS1_15EpilogueDefaultEEEEEvvEEEEvNT_6ParamsE:
[----:B------:R-:W0:Y:S01]  /*0000*/  LDC R1, c[0x0][0x28] ;  /* 0x00000a00ff017b82 */ /* 0x000e220000000800 */
[----:B------:R-:W1:Y:S01]  /*0010*/  S2R R18, SR_TID.X ;  /* 0x0000000000127919 */ /* 0x000e620000002100 */
[----:B------:R-:W-:Y:S01]  /*0020*/  ELECT P0, URZ, PT ;  /* 0x00000000003f782f */ /* 0x000fe20003800000 */
[----:B------:R-:W-:Y:S01]  /*0030*/  BSSY B0, `(.L_x_0) ;  /* 0x000000f000007945 */ /* 0x000fe20003800000 */
[--C-:B-1----:R-:W-:Y:S02]  /*0040*/  SHF.R.U32.HI R0, RZ, 0x5, R18.reuse ;  /* 0x00000005ff007819 */ /* 0x102fe40000011612 */
[----:B------:R-:W-:-:S03]  /*0050*/  SHF.R.U32.HI R2, RZ, 0x7, R18 ;  /* 0x00000007ff027819 */ /* 0x000fc60000011612 */
[----:B------:R-:W1:Y:S04]  /*0060*/  SHFL.IDX PT, R5, R0, RZ, 0x1f ;  /* 0x00001fff00057589 */ /* 0x000e6800000e0000 */
[----:B------:R2:W3:Y:S01]  /*0070*/  SHFL.IDX PT, R8, R2, RZ, 0x1f ;  /* 0x00001fff02087589 */ /* 0x0004e200000e0000 */
[----:B-1----:R-:W-:-:S13]  /*0080*/  ISETP.NE.OR P0, PT, R5, RZ, !P0 ;  /* 0x000000ff0500720c */ /* 0x002fda0004705670 */
[----:B0-23--:R-:W-:Y:S05]  /*0090*/  @P0 BRA `(.L_x_1) ;  /* 0x0000000000200947 */ /* 0x00dfea0003800000 */
[----:B------:R-:W-:Y:S02]  /*00a0*/  ULDC.64 UR4, c[0x0][0x198] ;  /* 0x0000660000047ab9 */ /* 0x000fe40000000a00 */
[----:B------:R-:W-:Y:S02]  /*00b0*/  UIADD3 UR6, UP0, UR4, 0xf0, URZ ;  /* 0x000000f004067890 */ /* 0x000fe4000ff1e03f */
[----:B------:R-:W-:Y:S02]  /*00c0*/  UIADD3 UR4, UP1, UR4, 0x1f0, URZ ;  /* 0x000001f004047890 */ /* 0x000fe4000ff3e03f */
[----:B------:R-:W-:Y:S02]  /*00d0*/  UIADD3.X UR7, URZ, UR5, URZ, UP0, !UPT ;  /* 0x000000053f077290 */ /* 0x000fe400087fe43f */
[----:B------:R-:W-:-:S07]  /*00e0*/  UIADD3.X UR5, URZ, UR5, URZ, UP1, !UPT ;  /* 0x000000053f057290 */ /* 0x000fce0008ffe43f */
[----:B------:R0:W-:Y:S02]  /*00f0*/  UTMACCTL.PF [UR6] ;  /* 0x00000000060079b9 */ /* 0x0001e40008040000 */
[----:B------:R0:W-:Y:S02]  /*0100*/  UTMACCTL.PF [UR4] ;  /* 0x00000000040079b9 */ /* 0x0001e40008040000 */
[----:B0-----:R-:W-:Y:S01]  /*0110*/  NOP ;  /* 0x0000000000007918 */ /* 0x001fe20000000000 */
.L_x_1:
[----:B------:R-:W-:Y:S05]  /*0120*/  BSYNC B0 ;  /* 0x0000000000007941 */ /* 0x000fea0003800000 */
.L_x_0:
[----:B------:R-:W0:Y:S02]  /*0130*/  SHFL.IDX PT, R2, R0, RZ, 0x1f ;  /* 0x00001fff00027589 */ /* 0x000e2400000e0000 */
[----:B0-----:R-:W-:-:S13]  /*0140*/  ISETP.NE.AND P0, PT, R2, RZ, PT ;  /* 0x000000ff0200720c */ /* 0x001fda0003f05270 */
[----:B------:R-:W-:Y:S05]  /*0150*/  @P0 BRA `(.L_x_2) ;  /* 0x0000000000580947 */ /* 0x000fea0003800000 */
[----:B------:R-:W0:Y:S01]  /*0160*/  S2UR UR8, SR_CgaCtaId ;  /* 0x00000000000879c3 */ /* 0x000e220000008800 */
[----:B------:R-:W-:Y:S01]  /*0170*/  UMOV UR4, 0x400 ;  /* 0x0000040000047882 */ /* 0x000fe20000000000 */
[----:B------:R-:W-:Y:S01]  /*0180*/  UMOV UR5, 0x1 ;  /* 0x0000000100057882 */ /* 0x000fe20000000000 */
[----:B------:R-:W-:Y:S01]  /*0190*/  UMOV UR6, 0x100 ;  /* 0x0000010000067882 */ /* 0x000fe20000000000 */
[----:B------:R-:W-:Y:S01]  /*01a0*/  ELECT P0, URZ, PT ;  /* 0x00000000003f782f */ /* 0x000fe20003800000 */
[----:B------:R-:W-:-:S04]  /*01b0*/  UIADD3 UR6, -UR6, 0x100000, URZ ;  /* 0x0010000006067890 */ /* 0x000fc8000fffe13f */
[----:B------:R-:W-:Y:S02]  /*01c0*/  USHF.L.U32 UR7, UR6, 0xb, URZ ;  /* 0x0000000b06077899 */ /* 0x000fe4000800063f */
[----:B------:R-:W-:Y:S02]  /*01d0*/  USHF.L.U32 UR6, UR6, 0x1, URZ ;  /* 0x0000000106067899 */ /* 0x000fe4000800063f */
[----:B0-----:R-:W-:Y:S02]  /*01e0*/  ULEA UR8, UR8, UR4, 0x18 ;  /* 0x0000000408087291 */ /* 0x001fe4000f8ec03f */
[----:B------:R-:W-:-:S04]  /*01f0*/  UIADD3 UR4, -UR5, 0x100000, URZ ;  /* 0x0010000005047890 */ /* 0x000fc8000fffe13f */
[----:B------:R-:W-:Y:S02]  /*0200*/  USHF.L.U32 UR5, UR4, 0xb, URZ ;  /* 0x0000000b04057899 */ /* 0x000fe4000800063f */
[----:B------:R-:W-:Y:S01]  /*0210*/  USHF.L.U32 UR4, UR4, 0x1, URZ ;  /* 0x0000000104047899 */ /* 0x000fe2000800063f */
[----:B------:R-:W0:Y:S11]  /*0220*/  FENCE.VIEW.ASYNC.S ;  /* 0x00000000000073c6 */ /* 0x000e360000000000 */
[----:B0-----:R0:W1:Y:S01]  /*0230*/  SYNCS.EXCH.64 URZ, [UR8], UR4 ;  /* 0x00000004083f75b2 */ /* 0x0010620008000100 */
[----:B------:R0:W2:Y:S01]  /*0240*/  SYNCS.EXCH.64 URZ, [UR8+0x20], UR6 ;  /* 0x00002006083f75b2 */ /* 0x0000a20008000100 */
[----:B------:R0:W3:Y:S01]  /*0250*/  SYNCS.EXCH.64 URZ, [UR8+0x8], UR4 ;  /* 0x00000804083f75b2 */ /* 0x0000e20008000100 */
[----:B------:R0:W4:Y:S01]  /*0260*/  SYNCS.EXCH.64 URZ, [UR8+0x28], UR6 ;  /* 0x00002806083f75b2 */ /* 0x0001220008000100 */
[----:B------:R0:W0:Y:S01]  /*0270*/  SYNCS.EXCH.64 URZ, [UR8+0x10], UR4 ;  /* 0x00001004083f75b2 */ /* 0x0000220008000100 */
[----:B------:R0:W0:Y:S01]  /*0280*/  SYNCS.EXCH.64 URZ, [UR8+0x30], UR6 ;  /* 0x00003006083f75b2 */ /* 0x0000220008000100 */
[----:B------:R0:W0:Y:S01]  /*0290*/  SYNCS.EXCH.64 URZ, [UR8+0x18], UR4 ;  /* 0x00001804083f75b2 */ /* 0x0000220008000100 */
[----:B------:R0:W0:Y:S01]  /*02a0*/  SYNCS.EXCH.64 URZ, [UR8+0x38], UR6 ;  /* 0x00003806083f75b2 */ /* 0x0000220008000100 */
[----:B------:R-:W-:Y:S01]  /*02b0*/  NOP ;  /* 0x0000000000007918 */ /* 0x000fe20000000000 */
.L_x_2:
[----:B------:R-:W5:Y:S01]  /*02c0*/  SHFL.IDX PT, R0, R0, RZ, 0x1f ;  /* 0x00001fff00007589 */ /* 0x000f6200000e0000 */
[----:B------:R-:W-:Y:S01]  /*02d0*/  ELECT P0, URZ, PT ;  /* 0x00000000003f782f */ /* 0x000fe20003800000 */
[----:B------:R-:W1:Y:S01]  /*02e0*/  LDC R2, c[0x0][0x65c] ;  /* 0x00019700ff027b82 */ /* 0x000e620000000800 */
[----:B------:R-:W-:Y:S01]  /*02f0*/  SHF.R.S32.HI R6, RZ, 0x1f, R5 ;  /* 0x0000001fff067819 */ /* 0x000fe20000011405 */
[----:B------:R-:W2:Y:S01]  /*0300*/  S2R R3, SR_CTAID.Y ;  /* 0x0000000000037919 */ /* 0x000ea20000002600 */
[----:B0-----:R-:W-:Y:S01]  /*0310*/  UMOV UR4, 0x20 ;  /* 0x0000002000047882 */ /* 0x001fe20000000000 */
[----:B------:R-:W-:Y:S01]  /*0320*/  ISETP.NE.AND P2, PT, R8, RZ, PT ;  /* 0x000000ff0800720c */ /* 0x000fe20003f45270 */
[----:B------:R-:W-:Y:S01]  /*0330*/  NOP ;  /* 0x0000000000007918 */ /* 0x000fe20000000000 */
[----:B------:R-:W0:Y:S01]  /*0340*/  S2R R4, SR_CTAID.X ;  /* 0x0000000000047919 */ /* 0x000e220000002500 */
[----:B------:R-:W-:Y:S01]  /*0350*/  LEA.HI R6, R6, R5, RZ, 0x2 ;  /* 0x0000000506067211 */ /* 0x000fe200078f10ff */
[----:B------:R-:W-:Y:S01]  /*0360*/  NOP ;  /* 0x0000000000007918 */ /* 0x000fe20000000000 */
[----:B-----5:R-:W-:-:S02]  /*0370*/  ISETP.NE.OR P0, PT, R0, RZ, !P0 ;  /* 0x000000ff0000720c */ /* 0x020fc40004705670 */
[----:B-1----:R-:W-:-:S04]  /*0380*/  ISETP.NE.AND P3, PT, R2, 0x1, PT ;  /* 0x000000010200780c */ /* 0x002fc80003f65270 */
[----:B------:R-:W-:Y:S02]  /*0390*/  P2R R0, PR, RZ, 0x8 ;  /* 0x00000008ff007803 */ /* 0x000fe40000000000 */
[----:B------:R-:W-:-:S05]  /*03a0*/  LOP3.LUT R0, R6, 0xfffffffc, RZ, 0xc0, !PT ;  /* 0xfffffffc06007812 */ /* 0x000fca00078ec0ff */
[----:B------:R-:W-:Y:S01]  /*03b0*/  VOTEU.ALL UP0, P0 ;  /* 0x00000000003f7886 */ /* 0x000fe20000000000 */
[----:B------:R-:W-:Y:S01]  /*03c0*/  IMAD.IADD R0, R5, 0x1, -R0 ;  /* 0x0000000105007824 */ /* 0x000fe200078e0a00 */
[----:B------:R-:W0:Y:S01]  /*03d0*/  @P3 LDC R17, c[0x0][0x10] ;  /* 0x00000400ff113b82 */ /* 0x000e220000000800 */
[----:B------:R-:W-:Y:S01]  /*03e0*/  VOTEU.ALL UP1, P0 ;  /* 0x00000000003f7886 */ /* 0x000fe20000020000 */
[----:B--2---:R-:W-:Y:S01]  /*03f0*/  @P3 IMAD.MOV.U32 R6, RZ, RZ, R3 ;  /* 0x000000ffff063224 */ /* 0x004fe200078e0003 */
[----:B------:R-:W-:Y:S01]  /*0400*/  @!UP0 UMOV UR6, 0x400 ;  /* 0x0000040000068882 */ /* 0x000fe20000000000 */
[----:B------:R-:W-:-:S04]  /*0410*/  @!UP0 UIADD3 UR4, -UR4, 0x100000, URZ ;  /* 0x0010000004048890 */ /* 0x000fc8000fffe13f */
[----:B------:R-:W-:Y:S02]  /*0420*/  @!UP0 USHF.L.U32 UR5, UR4, 0xb, URZ ;  /* 0x0000000b04058899 */ /* 0x000fe4000800063f */
[----:B------:R-:W-:Y:S01]  /*0430*/  @!UP0 USHF.L.U32 UR4, UR4, 0x1, URZ ;  /* 0x0000000104048899 */ /* 0x000fe2000800063f */
[----:B------:R-:W-:Y:S02]  /*0440*/  @P3 IMAD.MOV.U32 R7, RZ, RZ, RZ ;  /* 0x000000ffff073224 */ /* 0x000fe400078e00ff */
[----:B------:R-:W-:Y:S01]  /*0450*/  IMAD.MOV.U32 R5, RZ, RZ, RZ ;  /* 0x000000ffff057224 */ /* 0x000fe200078e00ff */
[----:B------:R-:W1:Y:S01]  /*0460*/  @!UP0 S2UR UR7, SR_CgaCtaId ;  /* 0x00000000000789c3 */ /* 0x000e620000008800 */
[----:B------:R-:W-:-:S07]  /*0470*/  @P3 IMAD.MOV.U32 R11, RZ, RZ, RZ ;  /* 0x000000ffff0b3224 */ /* 0x000fce00078e00ff */
[----:B------:R-:W2:Y:S01]  /*0480*/  @!P3 LDC R9, c[0x0][0xc] ;  /* 0x00000300ff09bb82 */ /* 0x000ea20000000800 */
[----:B0-----:R-:W-:-:S04]  /*0490*/  @P3 IMAD.WIDE.U32 R16, R4, R17, R6 ;  /* 0x0000001104103225 */ /* 0x001fc800078e0006 */
[----:B------:R-:W-:Y:S01]  /*04a0*/  @P3 IMAD.IADD R17, R17, 0x1, R11 ;  /* 0x0000000111113824 */ /* 0x000fe200078e020b */
[----:B-1----:R-:W-:Y:S01]  /*04b0*/  @!UP0 ULEA UR6, UR7, UR6, 0x18 ;  /* 0x0000000607068291 */ /* 0x002fe2000f8ec03f */
[----:B------:R-:W-:Y:S01]  /*04c0*/  VOTEU.ALL UP0, P0 ;  /* 0x00000000003f7886 */ /* 0x000fe20000000000 */
[----:B------:R-:W-:-:S04]  /*04d0*/  ISETP.NE.AND P0, PT, R0, 0x3, PT ;  /* 0x000000030000780c */ /* 0x000fc80003f05270 */
[----:B------:R-:W-:Y:S01]  /*04e0*/  ISETP.EQ.OR P0, PT, R0, RZ, !P0 ;  /* 0x000000ff0000720c */ /* 0x000fe20004702670 */
[----:B--2---:R-:W-:-:S03]  /*04f0*/  @!P3 IMAD.WIDE.U32 R6, R9, R3, R4 ;  /* 0x000000030906b225 */ /* 0x004fc600078e0004 */
[C---:B------:R-:W-:Y:S01]  /*0500*/  ISETP.EQ.AND P0, PT, R8.reuse, RZ, P0 ;  /* 0x000000ff0800720c */ /* 0x040fe20000702270 */
[----:B------:R-:W-:Y:S01]  /*0510*/  VIADD R8, R8, 0xffffffff ;  /* 0xffffffff08087836 */ /* 0x000fe20000000000 */
[----:B------:R-:W0:Y:S02]  /*0520*/  FENCE.VIEW.ASYNC.S ;  /* 0x00000000000073c6 */ /* 0x000e240000000000 */
[----:B0-----:R0:W3:Y:S01]  /*0530*/  @!UP0 SYNCS.EXCH.64 URZ, [UR6+0x50], UR4 ;  /* 0x00005004063f85b2 */ /* 0x0010e20008000100 */
[----:B------:R-:W-:Y:S01]  /*0540*/  @!P3 IMAD.MOV.U32 R16, RZ, RZ, R6 ;  /* 0x000000ffff10b224 */ /* 0x000fe200078e0006 */
[----:B------:R-:W-:Y:S01]  /*0550*/  SEL R19, RZ, 0x1, !P0 ;  /* 0x00000001ff137807 */ /* 0x000fe20004000000 */
[----:B------:R-:W-:Y:S01]  /*0560*/  @!P3 IMAD.MOV.U32 R17, RZ, RZ, R7 ;  /* 0x000000ffff11b224 */ /* 0x000fe200078e0007 */
[----:B------:R-:W-:-:S04]  /*0570*/  ISETP.GE.U32.AND P1, PT, R8, 0x2, PT ;  /* 0x000000020800780c */ /* 0x000fc80003f26070 */
[----:B------:R-:W-:Y:S01]  /*0580*/  SEL R19, R19, 0x2, P1 ;  /* 0x0000000213137807 */ /* 0x000fe20000800000 */
[----:B------:R0:W3:Y:S01]  /*0590*/  @!UP1 SYNCS.EXCH.64 URZ, [UR6+0x58], UR4 ;  /* 0x00005804063f95b2 */ /* 0x0000e20008000100 */
[----:B------:R-:W-:Y:S01]  /*05a0*/  NOP ;  /* 0x0000000000007918 */ /* 0x000fe20000000000 */
[----:B---34-:R-:W-:Y:S06]  /*05b0*/  BAR.SYNC.DEFER_BLOCKING 0x0 ;  /* 0x0000000000007b1d */ /* 0x018fec0000010000 */
[----:B------:R-:W-:Y:S05]  /*05c0*/  @!P2 BRA `(.L_x_3) ;  /* 0x000000800030a947 */ /* 0x000fea0003800000 */
[----:B------:R-:W-:-:S13]  /*05d0*/  ISETP.GT.U32.AND P0, PT, R8, 0x1, PT ;  /* 0x000000010800780c */ /* 0x000fda0003f04070 */
[----:B0-----:R-:W-:Y:S05]  /*05e0*/  @P0 EXIT ;  /* 0x000000000000094d */ /* 0x001fea0003800000 */
[----:B------:R-:W-:Y:S01]  /*05f0*/  ULDC.64 UR4, c[0x0][0x650] ;  /* 0x0001940000047ab9 */ /* 0x000fe20000000a00 */
[----:B------:R-:W-:Y:S01]  /*0600*/  PRMT R0, RZ, 0x7610, R0 ;  /* 0x00007610ff007816 */ /* 0x000fe20000000000 */
[----:B------:R-:W-:Y:S01]  /*0610*/  IMAD.MOV.U32 R152, RZ, RZ, -0x1 ;  /* 0xffffffffff987424 */ /* 0x000fe200078e00ff */
[----:B------:R-:W-:Y:S01]  /*0620*/  ISETP.GE.U32.AND P0, PT, R16, UR4, PT ;  /* 0x0000000410007c0c */ /* 0x000fe2000bf06070 */
[----:B------:R-:W-:Y:S02]  /*0630*/  IMAD.MOV.U32 R23, RZ, RZ, -0x1 ;  /* 0xffffffffff177424 */ /* 0x000fe400078e00ff */
[----:B------:R-:W-:Y:S01]  /*0640*/  IMAD.MOV.U32 R22, RZ, RZ, -0x1 ;  /* 0xffffffffff167424 */ /* 0x000fe200078e00ff */
[----:B------:R-:W-:-:S13]  /*0650*/  ISETP.GE.U32.AND.EX P0, PT, R17, UR5, PT, P0 ;  /* 0x0000000511007c0c */ /* 0x000fda000bf06100 */
[----:B------:R-:W-:Y:S05]  /*0660*/  @P0 BRA `(.L_x_4) ;  /* 0x0000000400580947 */ /* 0x000fea0003800000 */
[----:B------:R-:W0:Y:S01]  /*0670*/  LDC.64 R14, c[0x0][0x628] ;  /* 0x00018a00ff0e7b82 */ /* 0x000e220000000a00 */
[----:B------:R-:W-:Y:S02]  /*0680*/  IMAD.MOV.U32 R6, RZ, RZ, R16 ;  /* 0x000000ffff067224 */ /* 0x000fe400078e0010 */
[----:B------:R-:W-:-:S05]  /*0690*/  IMAD.MOV.U32 R7, RZ, RZ, R17 ;  /* 0x000000ffff077224 */ /* 0x000fca00078e0011 */
[----:B------:R-:W1:Y:S08]  /*06a0*/  LDC R0, c[0x0][0x630] ;  /* 0x00018c00ff007b82 */ /* 0x000e700000000800 */
[----:B------:R-:W2:Y:S01]  /*06b0*/  LDC.64 R20, c[0x0][0x620] ;  /* 0x00018800ff147b82 */ /* 0x000ea20000000a00 */
[----:B0-----:R-:W-:-:S04]  /*06c0*/  ISETP.NE.U32.AND P0, PT, R14, RZ, PT ;  /* 0x000000ff0e00720c */ /* 0x001fc80003f05070 */
[----:B------:R-:W-:-:S13]  /*06d0*/  ISETP.NE.AND.EX P0, PT, R15, RZ, PT, P0 ;  /* 0x000000ff0f00720c */ /* 0x000fda0003f05300 */
[----:B-12---:R-:W-:Y:S05]  /*06e0*/  @!P0 BRA `(.L_x_5) ;  /* 0x0000000000288947 */ /* 0x006fea0003800000 */
[----:B------:R-:W0:Y:S02]  /*06f0*/  LDC R11, c[0x0][0x634] ;  /* 0x00018d00ff0b7b82 */ /* 0x000e240000000800 */
[----:B0-----:R-:W-:-:S05]  /*0700*/  IADD3 R11, P0, R16, R11, RZ ;  /* 0x0000000b100b7210 */ /* 0x001fca0007f1e0ff */
[----:B------:R-:W-:-:S04]  /*0710*/  IMAD.X R13, RZ, RZ, R17, P0 ;  /* 0x000000ffff0d7224 */ /* 0x000fc800000e0611 */
[----:B------:R-:W-:-:S04]  /*0720*/  IMAD.WIDE.U32 R6, R13, R14, RZ ;  /* 0x0000000e0d067225 */ /* 0x000fc800078e00ff */
[----:B------:R-:W-:-:S04]  /*0730*/  IMAD.WIDE.U32 R8, P0, R11, R15, R6 ;  /* 0x0000000f0b087225 */ /* 0x000fc80007800006 */
[----:B------:R-:W-:-:S04]  /*0740*/  IMAD.WIDE.U32 R6, R11, R14, RZ ;  /* 0x0000000e0b067225 */ /* 0x000fc800078e00ff */
[----:B------:R-:W-:Y:S01]  /*0750*/  IMAD.X R11, RZ, RZ, RZ, P0 ;  /* 0x000000ffff0b7224 */ /* 0x000fe200000e06ff */
[----:B------:R-:W-:Y:S01]  /*0760*/  IADD3 RZ, P0, R7, R8, RZ ;  /* 0x0000000807ff7210 */ /* 0x000fe20007f1e0ff */
[----:B------:R-:W-:-:S04]  /*0770*/  IMAD.MOV.U32 R10, RZ, RZ, R9 ;  /* 0x000000ffff0a7224 */ /* 0x000fc800078e0009 */
[----:B------:R-:W-:-:S08]  /*0780*/  IMAD.WIDE.U32.X R6, R13, R15, R10, P0 ;  /* 0x0000000f0d067225 */ /* 0x000fd000000e040a */
.L_x_5:
[-CC-:B------:R-:W-:Y:S01]  /*0790*/  SHF.R.U64 R25, R6, R0.reuse, R7.reuse ;  /* 0x0000000006197219 */ /* 0x180fe20000001207 */
[----:B------:R-:W0:Y:S01]  /*07a0*/  LDC R10, c[0x0][0x618] ;  /* 0x00018600ff0a7b82 */ /* 0x000e220000000800 */
[----:B------:R-:W-:Y:S01]  /*07b0*/  SHF.R.U32.HI R5, RZ, R0, R7 ;  /* 0x00000000ff057219 */ /* 0x000fe20000011607 */
[----:B------:R-:W-:Y:S01]  /*07c0*/  ULDC UR4, c[0x0][0x150] ;  /* 0x0000540000047ab9 */ /* 0x000fe20000000800 */
[----:B------:R-:W-:Y:S02]  /*07d0*/  IADD3 R9, P0, RZ, -R25, RZ ;  /* 0x80000019ff097210 */ /* 0x000fe40007f1e0ff */
[----:B------:R-:W-:-:S03]  /*07e0*/  I2FP.F32.U32 R0, R4 ;  /* 0x0000000400007245 */ /* 0x000fc60000201000 */
[----:B------:R-:W1:Y:S01]  /*07f0*/  LDC.64 R26, c[0x0][0x640] ;  /* 0x00019000ff1a7b82 */ /* 0x000e620000000a00 */
[----:B------:R-:W-:Y:S02]  /*0800*/  IMAD.X R11, RZ, RZ, ~R5, P0 ;  /* 0x000000ffff0b7224 */ /* 0x000fe400000e0e05 */
[----:B------:R-:W-:Y:S01]  /*0810*/  FMUL R0, R0, UR4 ;  /* 0x0000000400007c20 */ /* 0x000fe20008400000 */
[----:B------:R-:W-:Y:S01]  /*0820*/  IMAD.WIDE.U32 R6, R9, R20, R16 ;  /* 0x0000001409067225 */ /* 0x000fe200078e0010 */
[----:B------:R-:W-:-:S03]  /*0830*/  ULDC UR4, c[0x0][0x154] ;  /* 0x0000550000047ab9 */ /* 0x000fc60000000800 */
[----:B------:R-:W-:Y:S01]  /*0840*/  IMAD R8, R11, R20, RZ ;  /* 0x000000140b087224 */ /* 0x000fe200078e02ff */
[----:B------:R-:W2:Y:S01]  /*0850*/  LDC R5, c[0x0][0x144] ;  /* 0x00005100ff057b82 */ /* 0x000ea20000000800 */
[----:B------:R-:W3:Y:S02]  /*0860*/  F2I.U32.TRUNC.NTZ R0, R0 ;  /* 0x0000000000007305 */ /* 0x000ee4000020f000 */
[----:B------:R-:W-:-:S04]  /*0870*/  IMAD R9, R9, R21, R8 ;  /* 0x0000001509097224 */ /* 0x000fc800078e0208 */
[----:B------:R-:W-:Y:S01]  /*0880*/  IMAD.IADD R7, R7, 0x1, R9 ;  /* 0x0000000107077824 */ /* 0x000fe200078e0209 */
[----:B------:R-:W4:Y:S01]  /*0890*/  LDC R12, c[0x0][0x608] ;  /* 0x00018200ff0c7b82 */ /* 0x000f220000000800 */
[----:B------:R-:W-:-:S03]  /*08a0*/  IMAD.MOV.U32 R9, RZ, RZ, -0x1 ;  /* 0xffffffffff097424 */ /* 0x000fc600078e00ff */
[-CC-:B0-----:R-:W-:Y:S02]  /*08b0*/  SHF.R.U64 R20, R6, R10.reuse, R7.reuse ;  /* 0x0000000a06147219 */ /* 0x181fe40000001207 */
[----:B------:R-:W-:Y:S02]  /*08c0*/  I2FP.F32.U32 R6, R3 ;  /* 0x0000000300067245 */ /* 0x000fe40000201000 */
[----:B------:R-:W0:Y:S01]  /*08d0*/  LDC R24, c[0x0][0x658] ;  /* 0x00019600ff187b82 */ /* 0x000e220000000800 */
[----:B-1----:R-:W-:Y:S01]  /*08e0*/  ISETP.NE.U32.AND P0, PT, R26, RZ, PT ;  /* 0x000000ff1a00720c */ /* 0x002fe20003f05070 */
[----:B---3--:R-:W-:Y:S01]  /*08f0*/  IMAD.MOV R8, RZ, RZ, -R0 ;  /* 0x000000ffff087224 */ /* 0x008fe200078e0a00 */
[----:B------:R-:W-:Y:S01]  /*0900*/  SHF.R.U32.HI R7, RZ, R10, R7 ;  /* 0x0000000aff077219 */ /* 0x000fe20000011607 */
[----:B------:R-:W-:Y:S01]  /*0910*/  FMUL R6, R6, UR4 ;  /* 0x0000000406067c20 */ /* 0x000fe20008400000 */
[----:B------:R-:W-:-:S03]  /*0920*/  ISETP.NE.AND.EX P0, PT, R27, RZ, PT, P0 ;  /* 0x000000ff1b00720c */ /* 0x000fc60003f05300 */
[----:B------:R-:W1:Y:S01]  /*0930*/  LDC R14, c[0x0][0x148] ;  /* 0x00005200ff0e7b82 */ /* 0x000e620000000800 */
[----:B--2---:R-:W-:-:S07]  /*0940*/  IMAD R0, R5, R8, R4 ;  /* 0x0000000805007224 */ /* 0x004fce00078e0204 */
[----:B------:R-:W2:Y:S01]  /*0950*/  LDC R22, c[0x0][0x600] ;  /* 0x00018000ff167b82 */ /* 0x000ea20000000800 */
[-CC-:B----4-:R-:W-:Y:S02]  /*0960*/  SHF.R.U64 R28, R20, R12.reuse, R7.reuse ;  /* 0x0000000c141c7219 */ /* 0x190fe40000001207 */
[----:B------:R-:W-:Y:S01]  /*0970*/  SHF.R.U32.HI R5, RZ, R12, R7 ;  /* 0x0000000cff057219 */ /* 0x000fe20000011607 */
[----:B------:R-:W-:Y:S01]  /*0980*/  IMAD.MOV.U32 R7, RZ, RZ, 0x1 ;  /* 0x00000001ff077424 */ /* 0x000fe200078e00ff */
[----:B------:R3:W4:Y:S03]  /*0990*/  F2I.U32.TRUNC.NTZ R12, R6 ;  /* 0x00000006000c7305 */ /* 0x000726000020f000 */
[----:B------:R-:W1:Y:S01]  /*09a0*/  LDC R15, c[0x0][0x648] ;  /* 0x00019200ff0f7b82 */ /* 0x000e620000000800 */
[-C--:B0-----:R-:W-:Y:S02]  /*09b0*/  SHF.L.U32 R4, R9, R24.reuse, RZ ;  /* 0x0000001809047219 */ /* 0x081fe400000006ff */
[----:B------:R-:W-:-:S02]  /*09c0*/  SHF.R.U64 R30, R28, R24, R5 ;  /* 0x000000181c1e7219 */ /* 0x000fc40000001205 */
[----:B------:R-:W-:Y:S02]  /*09d0*/  LOP3.LUT R11, RZ, R4, RZ, 0x33, !PT ;  /* 0x00000004ff0b7212 */ /* 0x000fe400078e33ff */
[-C--:B------:R-:W-:Y:S01]  /*09e0*/  SHF.R.U32.HI R5, RZ, R24.reuse, R5 ;  /* 0x00000018ff057219 */ /* 0x080fe20000011605 */
[----:B------:R-:W0:Y:S01]  /*09f0*/  LDC R21, c[0x0][0x638] ;  /* 0x00018e00ff157b82 */ /* 0x000e220000000800 */
[----:B------:R-:W-:Y:S01]  /*0a00*/  SHF.L.U32 R10, R7, R24, RZ ;  /* 0x00000018070a7219 */ /* 0x000fe200000006ff */
[----:B------:R-:W-:-:S06]  /*0a10*/  IMAD.MOV.U32 R4, RZ, RZ, R30 ;  /* 0x000000ffff047224 */ /* 0x000fcc00078e001e */
[----:B------:R-:W0:Y:S01]  /*0a20*/  LDC R152, c[0x0][0x610] ;  /* 0x00018400ff987b82 */ /* 0x000e220000000800 */
[----:B---34-:R-:W-:Y:S05]  /*0a30*/  @!P0 BRA `(.L_x_6) ;  /* 0x0000000000288947 */ /* 0x018fea0003800000 */
[----:B------:R-:W3:Y:S02]  /*0a40*/  LDC R9, c[0x0][0x64c] ;  /* 0x00019300ff097b82 */ /* 0x000ee40000000800 */
[----:B---3--:R-:W-:-:S05]  /*0a50*/  IADD3 R9, P0, R30, R9, RZ ;  /* 0x000000091e097210 */ /* 0x008fca0007f1e0ff */
        /* <DEDUP_REMOVED lines=8> */
.L_x_6:
[----:B-1----:R-:W-:Y:S01]  /*0ae0*/  SHF.R.U64 R4, R4, R15, R5 ;  /* 0x0000000f04047219 */ /* 0x002fe20000001205 */
[----:B--2---:R-:W-:Y:S01]  /*0af0*/  VIADD R5, R22, 0xffffffff ;  /* 0xffffffff16057836 */ /* 0x004fe20000000000 */
[----:B------:R-:W-:Y:S01]  /*0b00*/  LOP3.LUT R11, R28, R11, RZ, 0xc0, !PT ;  /* 0x0000000b1c0b7212 */ /* 0x000fe200078ec0ff */
[----:B------:R-:W-:Y:S02]  /*0b10*/  IMAD.MOV R12, RZ, RZ, -R12 ;  /* 0x000000ffff0c7224 */ /* 0x000fe400078e0a0c */
[----:B------:R-:W-:Y:S01]  /*0b20*/  IMAD.MOV R6, RZ, RZ, -R4 ;  /* 0x000000ffff067224 */ /* 0x000fe200078e0a04 */
[----:B------:R-:W-:Y:S01]  /*0b30*/  LOP3.LUT R5, R20, R5, RZ, 0xc0, !PT ;  /* 0x0000000514057212 */ /* 0x000fe200078ec0ff */
[----:B------:R-:W-:Y:S02]  /*0b40*/  @P3 IMAD R0, R14, R12, R3 ;  /* 0x0000000c0e003224 */ /* 0x000fe400078e0203 */
[----:B------:R-:W-:Y:S02]  /*0b50*/  IMAD R11, R10, R4, R11 ;  /* 0x000000040a0b7224 */ /* 0x000fe400078e020b */
[----:B0-----:R-:W-:-:S02]  /*0b60*/  IMAD R3, R6, R21, R30 ;  /* 0x0000001506037224 */ /* 0x001fc400078e021e */
[----:B------:R-:W-:Y:S02]  /*0b70*/  IMAD R152, R11, R152, R0 ;  /* 0x000000980b987224 */ /* 0x000fe400078e0200 */
[----:B------:R-:W-:Y:S02]  /*0b80*/  IMAD R3, R3, R22, R5 ;  /* 0x0000001603037224 */ /* 0x000fe400078e0205 */
[----:B------:R-:W-:Y:S02]  /*0b90*/  IMAD.MOV.U32 R0, RZ, RZ, 0x1 ;  /* 0x00000001ff007424 */ /* 0x000fe400078e00ff */
[----:B------:R-:W-:Y:S01]  /*0ba0*/  IMAD.MOV.U32 R22, RZ, RZ, R25 ;  /* 0x000000ffff167224 */ /* 0x000fe200078e0019 */
[----:B------:R-:W-:Y:S02]  /*0bb0*/  SEL R23, R3, R152, !P3 ;  /* 0x0000009803177207 */ /* 0x000fe40005800000 */
[----:B------:R-:W-:-:S07]  /*0bc0*/  SEL R152, R152, R3, !P3 ;  /* 0x0000000398987207 */ /* 0x000fce0005800000 */
.L_x_4:
[----:B------:R-:W-:-:S08]  /*0bd0*/  NOP ;  /* 0x0000000000007918 */ /* 0x000fd00000000000 */
[----:B------:R-:W0:Y:S02]  /*0be0*/  USETMAXREG.TRY_ALLOC.CTAPOOL UP0, 0xe8 ;  /* 0x000000e8000079c8 */ /* 0x000e240008000600 */
[----:B0-----:R-:W-:-:S13]  /*0bf0*/  PLOP3.LUT P0, PT, PT, PT, UP0, 0x80, 0x0 ;  /* 0x000000000000781c */ /* 0x001fda0003f0f008 */
[----:B------:R-:W-:Y:S05]  /*0c00*/  @!P0 BRA `(.L_x_4) ;  /* 0xfffffffc00f08947 */ /* 0x000fea000383ffff */
[----:B------:R-:W-:Y:S01]  /*0c10*/  ULDC.64 UR4, c[0x0][0x598] ;  /* 0x0001660000047ab9 */ /* 0x000fe20000000a00 */
[----:B------:R-:W-:Y:S01]  /*0c20*/  ULDC.64 UR36, c[0x0][0x208] ;  /* 0x0000820000247ab9 */ /* 0x000fe20000000a00 */
[----:B------:R-:W-:-:S04]  /*0c30*/  ISETP.NE.U32.AND P0, PT, RZ, UR4, PT ;  /* 0x00000004ff007c0c */ /* 0x000fc8000bf05070 */
[----:B------:R-:W-:-:S13]  /*0c40*/  ISETP.NE.AND.EX P0, PT, RZ, UR5, PT, P0 ;  /* 0x00000005ff007c0c */ /* 0x000fda000bf05300 */
[----:B------:R-:W-:Y:S05]  /*0c50*/  @!P0 BRA `(.L_x_7) ;  /* 0x00000000001c8947 */ /* 0x000fea0003800000 */
[----:B------:R-:W0:Y:S02]  /*0c60*/  LDC.64 R4, c[0x0][0x598] ;  /* 0x00016600ff047b82 */ /* 0x000e240000000a00 */
[----:B0-----:R-:W2:Y:S02]  /*0c70*/  LDG.E.64 R4, desc[UR36][R4.64] ;  /* 0x0000002404047981 */ /* 0x001ea4000c1e1b00 */
[----:B--2---:R-:W-:-:S04]  /*0c80*/  ISETP.NE.U32.AND P0, PT, R4, RZ, PT ;  /* 0x000000ff0400720c */ /* 0x004fc80003f05070 */
[----:B------:R-:W-:-:S13]  /*0c90*/  ISETP.NE.AND.EX P0, PT, R5, RZ, PT, P0 ;  /* 0x000000ff0500720c */ /* 0x000fda0003f05300 */
[----:B------:R-:W-:Y:S05]  /*0ca0*/  @!P0 BRA `(.L_x_7) ;  /* 0x0000000000088947 */ /* 0x000fea0003800000 */
[----:B------:R0:W5:Y:S01]  /*0cb0*/  LD.E R153, desc[UR36][R4.64] ;  /* 0x0000002404997980 */ /* 0x000162000c101900 */
[----:B------:R-:W-:Y:S05]  /*0cc0*/  BRA `(.L_x_8) ;  /* 0x0000000000247947 */ /* 0x000fea0003800000 */
.L_x_7:
[----:B------:R-:W-:Y:S02]  /*0cd0*/  ULDC.64 UR4, c[0x0][0x588] ;  /* 0x0001620000047ab9 */ /* 0x000fe40000000a00 */
[----:B------:R-:W-:-:S04]  /*0ce0*/  ISETP.NE.U32.AND P0, PT, RZ, UR4, PT ;  /* 0x00000004ff007c0c */ /* 0x000fc8000bf05070 */
[----:B------:R-:W-:-:S13]  /*0cf0*/  ISETP.NE.AND.EX P0, PT, RZ, UR5, PT, P0 ;  /* 0x00000005ff007c0c */ /* 0x000fda000bf05300 */
[----:B------:R-:W-:Y:S05]  /*0d00*/  @!P0 BRA `(.L_x_9) ;  /* 0x00000000000c8947 */ /* 0x000fea0003800000 */
[----:B------:R-:W0:Y:S02]  /*0d10*/  LDC.64 R4, c[0x0][0x588] ;  /* 0x00016200ff047b82 */ /* 0x000e240000000a00 */
[----:B0-----:R1:W5:Y:S01]  /*0d20*/  LDG.E R153, desc[UR36][R4.64] ;  /* 0x0000002404997981 */ /* 0x001362000c1e1900 */
[----:B------:R-:W-:Y:S05]  /*0d30*/  BRA `(.L_x_8) ;  /* 0x0000000000087947 */ /* 0x000fea0003800000 */
.L_x_9:
[----:B------:R-:W-:Y:S02]  /*0d40*/  ULDC UR4, c[0x0][0x580] ;  /* 0x0001600000047ab9 */ /* 0x000fe40000000800 */
[----:B------:R-:W-:-:S07]  /*0d50*/  IMAD.U32 R153, RZ, RZ, UR4 ;  /* 0x00000004ff997e24 */ /* 0x000fce000f8e00ff */
.L_x_8:
[----:B------:R-:W-:Y:S02]  /*0d60*/  ULDC.64 UR4, c[0x0][0x5a0] ;  /* 0x0001680000047ab9 */ /* 0x000fe40000000a00 */
[----:B------:R-:W-:-:S04]  /*0d70*/  ISETP.NE.U32.AND P0, PT, RZ, UR4, PT ;  /* 0x00000004ff007c0c */ /* 0x000fc8000bf05070 */
[----:B------:R-:W-:-:S13]  /*0d80*/  ISETP.NE.AND.EX P0, PT, RZ, UR5, PT, P0 ;  /* 0x00000005ff007c0c */ /* 0x000fda000bf05300 */
[----:B------:R-:W-:Y:S05]  /*0d90*/  @!P0 BRA `(.L_x_10) ;  /* 0x00000000001c8947 */ /* 0x000fea0003800000 */
[----:B01----:R-:W0:Y:S02]  /*0da0*/  LDC.64 R4, c[0x0][0x5a0] ;  /* 0x00016800ff047b82 */ /* 0x003e240000000a00 */
[----:B0-----:R-:W2:Y:S02]  /*0db0*/  LDG.E.64 R4, desc[UR36][R4.64] ;  /* 0x0000002404047981 */ /* 0x001ea4000c1e1b00 */
[----:B--2---:R-:W-:-:S04]  /*0dc0*/  ISETP.NE.U32.AND P0, PT, R4, RZ, PT ;  /* 0x000000ff0400720c */ /* 0x004fc80003f05070 */
[----:B------:R-:W-:-:S13]  /*0dd0*/  ISETP.NE.AND.EX P0, PT, R5, RZ, PT, P0 ;  /* 0x000000ff0500720c */ /* 0x000fda0003f05300 */
[----:B------:R-:W-:Y:S05]  /*0de0*/  @!P0 BRA `(.L_x_10) ;  /* 0x0000000000088947 */ /* 0x000fea0003800000 */
[----:B------:R0:W5:Y:S01]  /*0df0*/  LD.E R154, desc[UR36][R4.64] ;  /* 0x00000024049a7980 */ /* 0x000162000c101900 */
[----:B------:R-:W-:Y:S05]  /*0e00*/  BRA `(.L_x_11) ;  /* 0x0000000000247947 */ /* 0x000fea0003800000 */
.L_x_10:
[----:B------:R-:W-:Y:S02]  /*0e10*/  ULDC.64 UR4, c[0x0][0x590] ;  /* 0x0001640000047ab9 */ /* 0x000fe40000000a00 */
[----:B------:R-:W-:-:S04]  /*0e20*/  ISETP.NE.U32.AND P0, PT, RZ, UR4, PT ;  /* 0x00000004ff007c0c */ /* 0x000fc8000bf05070 */
[----:B------:R-:W-:-:S13]  /*0e30*/  ISETP.NE.AND.EX P0, PT, RZ, UR5, PT, P0 ;  /* 0x00000005ff007c0c */ /* 0x000fda000bf05300 */
[----:B------:R-:W-:Y:S05]  /*0e40*/  @!P0 BRA `(.L_x_12) ;  /* 0x00000000000c8947 */ /* 0x000fea0003800000 */
[----:B------:R-:W2:Y:S02]  /*0e50*/  LDC.64 R154, c[0x0][0x590] ;  /* 0x00016400ff9a7b82 */ /* 0x000ea40000000a00 */
[----:B--2---:R2:W5:Y:S01]  /*0e60*/  LDG.E R154, desc[UR36][R154.64] ;  /* 0x000000249a9a7981 */ /* 0x004562000c1e1900 */
[----:B------:R-:W-:Y:S05]  /*0e70*/  BRA `(.L_x_11) ;  /* 0x0000000000087947 */ /* 0x000fea0003800000 */
.L_x_12:
[----:B------:R-:W-:Y:S02]  /*0e80*/  ULDC UR4, c[0x0][0x584] ;  /* 0x0001610000047ab9 */ /* 0x000fe40000000800 */
[----:B------:R-:W-:-:S07]  /*0e90*/  IMAD.U32 R154, RZ, RZ, UR4 ;  /* 0x00000004ff9a7e24 */ /* 0x000fce000f8e00ff */
.L_x_11:
[----:B------:R-:W-:-:S13]  /*0ea0*/  LOP3.LUT P0, RZ, R0, 0xff, RZ, 0xc0, !PT ;  /* 0x000000ff00ff7812 */ /* 0x000fda000780c0ff */
[----:B------:R-:W-:Y:S05]  /*0eb0*/  @!P0 EXIT ;  /* 0x000000000000894d */ /* 0x000fea0003800000 */
[----:B------:R-:W-:Y:S01]  /*0ec0*/  ULDC UR4, c[0x0][0x28c] ;  /* 0x0000a30000047ab9 */ /* 0x000fe20000000800 */
[----:B------:R-:W-:Y:S01]  /*0ed0*/  UMOV UR38, URZ ;  /* 0x0000003f00267c82 */ /* 0x000fe20008000000 */
[----:B------:R-:W-:Y:S01]  /*0ee0*/  UIADD3 UR4, UR4, 0x7f, URZ ;  /* 0x0000007f04047890 */ /* 0x000fe2000fffe03f */
[----:B------:R-:W-:-:S03]  /*0ef0*/  UMOV UR39, URZ ;  /* 0x0000003f00277c82 */ /* 0x000fc60008000000 */
[----:B------:R-:W-:-:S04]  /*0f00*/  USHF.R.S32.HI UR5, URZ, 0x1f, UR4 ;  /* 0x0000001f3f057899 */ /* 0x000fc80008011404 */
[----:B------:R-:W-:-:S04]  /*0f10*/  ULEA.HI UR5, UR5, UR4, URZ, 0x7 ;  /* 0x0000000405057291 */ /* 0x000fc8000f8f383f */
[----:B------:R-:W-:-:S12]  /*0f20*/  USHF.R.S32.HI UR40, URZ, 0x7, UR5 ;  /* 0x000000073f287899 */ /* 0x000fd80008011405 */
.L_x_290:
[----:B------:R-:W-:Y:S01]  /*0f30*/  LOP3.LUT R0, R18, 0x80, RZ, 0xc0, !PT ;  /* 0x0000008012007812 */ /* 0x000fe200078ec0ff */
[----:B---3--:R-:W3:Y:S01]  /*0f40*/  S2UR UR7, SR_CgaCtaId ;  /* 0x00000000000779c3 */ /* 0x008ee20000008800 */
[----:B------:R-:W-:Y:S02]  /*0f50*/  UMOV UR6, 0x400 ;  /* 0x0000040000067882 */ /* 0x000fe40000000000 */
[----:B------:R-:W-:-:S06]  /*0f60*/  SHF.R.U32.HI R0, RZ, 0x7, R0 ;  /* 0x00000007ff007819 */ /* 0x000fcc0000011600 */
[----:B----4-:R-:W4:Y:S01]  /*0f70*/  SHFL.IDX PT, R0, R0, RZ, 0x1f ;  /* 0x00001fff00007589 */ /* 0x010f2200000e0000 */
[----:B---3--:R-:W-:Y:S01]  /*0f80*/  ULEA UR6, UR7, UR6, 0x18 ;  /* 0x0000000607067291 */ /* 0x008fe2000f8ec03f */
[----:B----4-:R-:W-:-:S13]  /*0f90*/  R2UR UR4, R0 ;  /* 0x00000000000472ca */ /* 0x010fda00000e0000 */
[----:B------:R-:W-:-:S04]  /*0fa0*/  ULEA.HI UR5, UR4, UR4, URZ, 0x1 ;  /* 0x0000000404057291 */ /* 0x000fc8000f8f083f */
[----:B------:R-:W-:-:S04]  /*0fb0*/  ULOP3.LUT UR5, UR5, 0x7fffe, URZ, 0xc0, !UPT ;  /* 0x0007fffe05057892 */ /* 0x000fc8000f8ec03f */
[----:B------:R-:W-:-:S03]  /*0fc0*/  UIADD3 UR5, UR4, -UR5, URZ ;  /* 0x8000000504057290 */ /* 0x000fc6000fffe03f */
[----:B------:R-:W-:Y:S01]  /*0fd0*/  ULDC UR4, c[0x0][0x28c] ;  /* 0x0000a30000047ab9 */ /* 0x000fe20000000800 */
[----:B------:R-:W-:Y:S01]  /*0fe0*/  ULEA UR5, UR5, UR6, 0xd ;  /* 0x0000000605057291 */ /* 0x000fe2000f8e683f */
[----:B------:R-:W-:-:S03]  /*0ff0*/  ISETP.LT.AND P0, PT, RZ, UR4, PT ;  /* 0x00000004ff007c0c */ /* 0x000fc6000bf01270 */
[----:B------:R-:W-:-:S04]  /*1000*/  UIADD3 UR5, UR5, 0x100, URZ ;  /* 0x0000010005057890 */ /* 0x000fc8000fffe03f */
[----:B------:R-:W-:-:S04]  /*1010*/  USHF.R.U32.HI UR5, URZ, 0x4, UR5 ;  /* 0x000000043f057899 */ /* 0x000fc80008011605 */
[----:B------:R-:W-:Y:S02]  /*1020*/  ULOP3.LUT UR41, UR5, 0x3fff, URZ, 0xc0, !UPT ;  /* 0x00003fff05297892 */ /* 0x000fe4000f8ec03f */
[----:B------:R-:W-:Y:S10]  /*1030*/  @P0 BRA `(.L_x_13) ;  /* 0x0000000000400947 */ /* 0x000ff40003800000 */
[----:B------:R-:W-:Y:S01]  /*1040*/  MOV R0, 0x0 ;  /* 0x0000000000007802 */ /* 0x000fe20000000f00 */
[----:B------:R-:W-:Y:S01]  /*1050*/  ULDC.64 UR4, c[0x4][0x68] ;  /* 0x01001a0000047ab9 */ /* 0x000fe20000000a00 */
[----:B------:R-:W-:Y:S01]  /*1060*/  ULDC.64 UR6, c[0x4][0x8] ;  /* 0x0100020000067ab9 */ /* 0x000fe20000000a00 */
[----:B01----:R-:W-:Y:S01]  /*1070*/  IMAD.U32 R4, RZ, RZ, UR4 ;  /* 0x00000004ff047e24 */ /* 0x003fe2000f8e00ff */
[----:B------:R0:W1:Y:S01]  /*1080*/  LDC.64 R14, c[0x4][R0] ;  /* 0x01000000000e7b82 */ /* 0x0000620000000a00 */
[----:B------:R-:W-:Y:S01]  /*1090*/  IMAD.U32 R5, RZ, RZ, UR5 ;  /* 0x00000005ff057e24 */ /* 0x000fe2000f8e00ff */
[----:B------:R-:W-:Y:S01]  /*10a0*/  ULDC.64 UR4, c[0x4][0x70] ;  /* 0x01001c0000047ab9 */ /* 0x000fe20000000a00 */
[----:B------:R-:W-:Y:S02]  /*10b0*/  IMAD.U32 R10, RZ, RZ, UR6 ;  /* 0x00000006ff0a7e24 */ /* 0x000fe4000f8e00ff */
[----:B------:R-:W-:Y:S02]  /*10c0*/  IMAD.U32 R6, RZ, RZ, UR4 ;  /* 0x00000004ff067e24 */ /* 0x000fe4000f8e00ff */
[----:B------:R-:W-:-:S02]  /*10d0*/  IMAD.U32 R7, RZ, RZ, UR5 ;  /* 0x00000005ff077e24 */ /* 0x000fc4000f8e00ff */
[----:B------:R-:W-:Y:S02]  /*10e0*/  IMAD.U32 R11, RZ, RZ, UR7 ;  /* 0x00000007ff0b7e24 */ /* 0x000fe4000f8e00ff */
[----:B------:R-:W-:Y:S02]  /*10f0*/  IMAD.MOV.U32 R8, RZ, RZ, 0x1e1 ;  /* 0x000001e1ff087424 */ /* 0x000fe400078e00ff */
[----:B------:R-:W-:Y:S02]  /*1100*/  IMAD.MOV.U32 R12, RZ, RZ, 0x1 ;  /* 0x00000001ff0c7424 */ /* 0x000fe400078e00ff */
[----:B0-----:R-:W-:-:S07]  /*1110*/  IMAD.MOV.U32 R13, RZ, RZ, RZ ;  /* 0x000000ffff0d7224 */ /* 0x001fce00078e00ff */
[----:B------:R-:W-:-:S07]  /*1120*/  LEPC R20, `(.L_x_13) ;  /* 0x000000001014794e */ /* 0x000fce0000000000 */
[----:B-12--5:R-:W-:Y:S05]  /*1130*/  CALL.ABS.NOINC R14 ;  /* 0x000000000e007343 */ /* 0x026fea0003c00000 */
.L_x_13:
[----:B------:R-:W-:-:S04]  /*1140*/  LOP3.LUT R0, R19, 0x1, RZ, 0xfc, !PT ;  /* 0x0000000113007812 */ /* 0x000fc800078efcff */
[----:B------:R-:W-:-:S13]  /*1150*/  ISETP.NE.AND P0, PT, R0, 0x3, PT ;  /* 0x000000030000780c */ /* 0x000fda0003f05270 */
[----:B------:R-:W-:Y:S05]  /*1160*/  @!P0 BRA `(.L_x_14) ;  /* 0x0000000000048947 */ /* 0x000fea0003800000 */
[----:B------:R-:W-:Y:S01]  /*1170*/  BPT.TRAP 0x1 ;  /* 0x000000040000795c */ /* 0x000fe20000300000 */
.L_x_14:
[----:B------:R-:W3:Y:S01]  /*1180*/  S2UR UR5, SR_CgaCtaId ;  /* 0x00000000000579c3 */ /* 0x000ee20000008800 */
[----:B------:R-:W-:Y:S01]  /*1190*/  UMOV UR4, 0x400 ;  /* 0x0000040000047882 */ /* 0x000fe20000000000 */
[----:B------:R-:W-:Y:S02]  /*11a0*/  IMAD.U32 R0, RZ, RZ, UR38 ;  /* 0x00000026ff007e24 */ /* 0x000fe4000f8e00ff */
[----:B------:R-:W-:-:S03]  /*11b0*/  IMAD.U32 R3, RZ, RZ, UR39 ;  /* 0x00000027ff037e24 */ /* 0x000fc6000f8e00ff */
[----:B------:R-:W-:Y:S01]  /*11c0*/  SHF.L.U32 R0, R0, 0x1f, RZ ;  /* 0x0000001f00007819 */ /* 0x000fe200000006ff */
[----:B---3--:R-:W-:-:S06]  /*11d0*/  ULEA UR4, UR5, UR4, 0x18 ;  /* 0x0000000405047291 */ /* 0x008fcc000f8ec03f */
[----:B------:R-:W-:-:S04]  /*11e0*/  IMAD.U32 R6, RZ, RZ, UR4 ;  /* 0x00000004ff067e24 */ /* 0x000fc8000f8e00ff */
[----:B------:R-:W-:-:S04]  /*11f0*/  IMAD R3, R3, 0x8, R6 ;  /* 0x0000000803037824 */ /* 0x000fc800078e0206 */
[----:B------:R3:W4:Y:S01]  /*1200*/  SYNCS.PHASECHK.TRANS64.TRYWAIT P1, [R3+URZ], R0 ;  /* 0x00000000030075a7 */ /* 0x000722000802017f */
[----:B------:R-:W-:Y:S05]  /*1210*/  @!P0 BRA `(.L_x_15) ;  /* 0x0000000000048947 */ /* 0x000fea0003800000 */
[----:B------:R-:W-:Y:S01]  /*1220*/  BPT.TRAP 0x1 ;  /* 0x000000040000795c */ /* 0x000fe20000300000 */
.L_x_15:
[----:B----4-:R-:W-:Y:S05]  /*1230*/  @P1 BRA `(.L_x_16) ;  /* 0x0000000000081947 */ /* 0x010fea0003800000 */
[----:B------:R-:W4:Y:S02]  /*1240*/  SYNCS.PHASECHK.TRANS64.TRYWAIT P1, [R3+URZ], R0 ;  /* 0x00000000030075a7 */ /* 0x000f24000802017f */
[----:B----4-:R-:W-:Y:S05]  /*1250*/  @!P1 BRA `(.L_x_17) ;  /* 0x00000088009c9947 */ /* 0x010fea0003800000 */
.L_x_16:
[----:B------:R-:W-:-:S04]  /*1260*/  UISETP.LT.AND UP0, UPT, UR40, 0x1, UPT ;  /* 0x000000012800788c */ /* 0x000fc8000bf01270 */
[----:B------:R-:W-:-:S06]  /*1270*/  USEL UR4, UR40, 0x1, UP0 ;  /* 0x0000000128047887 */ /* 0x000fcc0008000000 */
[----:B---34-:R-:W-:Y:S01]  /*1280*/  IMAD.U32 R0, RZ, RZ, UR4 ;  /* 0x00000004ff007e24 */ /* 0x018fe2000f8e00ff */
[----:B------:R-:W-:Y:S05]  /*1290*/  WARPSYNC.ALL ;  /* 0x0000000000007948 */ /* 0x000fea0003800000 */
[----:B------:R-:W-:-:S04]  /*12a0*/  IADD3 R0, -R0, UR40, RZ ;  /* 0x0000002800007c10 */ /* 0x000fc8000fffe1ff */
[----:B------:R-:W-:Y:S02]  /*12b0*/  ISETP.GE.AND P1, PT, R0, 0x1, PT ;  /* 0x000000010000780c */ /* 0x000fe40003f26270 */
[----:B------:R-:W-:Y:S01]  /*12c0*/  R2UR UR4, R6 ;  /* 0x00000000060472ca */ /* 0x000fe200000e0000 */
[----:B------:R-:W-:Y:S01]  /*12d0*/  WARPGROUP.ARRIVE ;  /* 0x00000000000079c5 */ /* 0x000fe20000000000 */
[----:B------:R-:W-:Y:S01]  /*12e0*/  UMOV UR9, 0x40000040 ;  /* 0x4000004000097882 */ /* 0x000fe20000000000 */
[----:B------:R-:W-:-:S10]  /*12f0*/  UMOV UR11, 0x40000040 ;  /* 0x40000040000b7882 */ /* 0x000fd40000000000 */
[----:B------:R-:W-:-:S04]  /*1300*/  UIADD3 UR4, UR4, 0x10100, URZ ;  /* 0x0001010004047890 */ /* 0x000fc8000fffe03f */
[----:B------:R-:W-:-:S04]  /*1310*/  USHF.R.U32.HI UR4, URZ, 0x4, UR4 ;  /* 0x000000043f047899 */ /* 0x000fc80008011604 */
[----:B------:R-:W-:Y:S02]  /*1320*/  ULOP3.LUT UR5, UR4, 0x3fff, URZ, 0xc0, !UPT ;  /* 0x00003fff04057892 */ /* 0x000fe4000f8ec03f */
[----:B------:R-:W-:Y:S02]  /*1330*/  ULOP3.LUT UR4, UR41, 0x10000, URZ, 0xfc, !UPT ;  /* 0x0001000029047892 */ /* 0x000fe4000f8efc3f */
[----:B------:R-:W-:Y:S02]  /*1340*/  ULOP3.LUT UR5, UR5, 0x10000, URZ, 0xfc, !UPT ;  /* 0x0001000005057892 */ /* 0x000fe4000f8efc3f */
[----:B------:R-:W-:Y:S02]  /*1350*/  ULEA UR6, UR39, UR4, 0xa ;  /* 0x0000000427067291 */ /* 0x000fe4000f8e503f */
[----:B------:R-:W-:-:S05]  /*1360*/  ULEA UR7, UR39, UR5, 0xb ;  /* 0x0000000527077291 */ /* 0x000fca000f8e583f */
[----:B------:R-:W-:Y:S02]  /*1370*/  UMOV UR8, UR6 ;  /* 0x0000000600087c82 */ /* 0x000fe40008000000 */
[----:B------:R-:W-:Y:S02]  /*1380*/  UMOV UR10, UR7 ;  /* 0x00000007000a7c82 */ /* 0x000fe40008000000 */
[----:B------:R-:W-:Y:S01]  /*1390*/  IGMMA.64x256x32.S8.S8 R24, gdesc[UR8], RZ, !UPT, gsb0 ;  /* 0x06600000081879f1 */ /* 0x000fe2000c0410ff */
[----:B------:R-:W-:Y:S02]  /*13a0*/  UIADD3 UR8, UR6, 0x2, URZ ;  /* 0x0000000206087890 */ /* 0x000fe4000fffe03f */
[----:B------:R-:W-:Y:S01]  /*13b0*/  UIADD3 UR10, UR7, 0x2, URZ ;  /* 0x00000002070a7890 */ /* 0x000fe2000fffe03f */
[----:B------:R-:W-:Y:S01]  /*13c0*/  UMOV UR9, 0x40000040 ;  /* 0x4000004000097882 */ /* 0x000fe20000000000 */
[----:B------:R-:W-:Y:S01]  /*13d0*/  UMOV UR11, 0x40000040 ;  /* 0x40000040000b7882 */ /* 0x000fe20000000000 */
[----:B------:R-:W-:-:S02]  /*13e0*/  WARPGROUP.DEPBAR.LE gsb0, 0x0 ;  /* 0x00008000000079c5 */ /* 0x000fc40000010000 */
[----:B------:R-:W-:-:S06]  /*13f0*/  WARPGROUP.ARRIVE ;  /* 0x00000000000079c5 */ /* 0x000fcc0000000000 */
[----:B------:R-:W-:Y:S01]  /*1400*/  IGMMA.64x256x32.S8.S8 R24, gdesc[UR8], R24, gsb0 ;  /* 0x06600000081879f1 */ /* 0x000fe20008041018 */
[----:B------:R-:W-:Y:S02]  /*1410*/  UIADD3 UR8, UR6, 0x4, URZ ;  /* 0x0000000406087890 */ /* 0x000fe4000fffe03f */
[----:B------:R-:W-:Y:S01]  /*1420*/  UIADD3 UR10, UR7, 0x4, URZ ;  /* 0x00000004070a7890 */ /* 0x000fe2000fffe03f */
[----:B------:R-:W-:Y:S01]  /*1430*/  UMOV UR9, 0x40000040 ;  /* 0x4000004000097882 */ /* 0x000fe20000000000 */
[----:B------:R-:W-:Y:S01]  /*1440*/  UMOV UR11, 0x40000040 ;  /* 0x40000040000b7882 */ /* 0x000fe20000000000 */
[----:B------:R-:W-:Y:S02]  /*1450*/  WARPGROUP.DEPBAR.LE gsb0, 0x0 ;  /* 0x00008000000079c5 */ /* 0x000fe40000010000 */
        /* <DEDUP_REMOVED lines=8> */
[----:B------:R-:W-:Y:S03]  /*14e0*/  IGMMA.64x256x32.S8.S8 R24, gdesc[UR8], R24, gsb0 ;  /* 0x06600000081879f1 */ /* 0x000fe60008041018 */
[----:B------:R-:W-:Y:S02]  /*14f0*/  WARPGROUP.DEPBAR.LE gsb0, 0x0 ;  /* 0x00008000000079c5 */ /* 0x000fe40000010000 */
[----:B------:R-:W-:Y:S05]  /*1500*/  @!P1 BRA `(.L_x_18) ;  /* 0x0000000400209947 */ /* 0x000fea0003800000 */
[----:B------:R-:W-:Y:S02]  /*1510*/  UIADD3 UR6, UR39, 0x1, URZ ;  /* 0x0000000127067890 */ /* 0x000fe4000fffe03f */
[----:B------:R-:W-:Y:S02]  /*1520*/  IMAD.U32 R3, RZ, RZ, UR39 ;  /* 0x00000027ff037e24 */ /* 0x000fe4000f8e00ff */
[----:B------:R-:W-:-:S04]  /*1530*/  UISETP.NE.AND UP0, UPT, UR6, 0x4, UPT ;  /* 0x000000040600788c */ /* 0x000fc8000bf05270 */
[----:B------:R-:W-:Y:S02]  /*1540*/  USEL UR7, URZ, 0x1, UP0 ;  /* 0x000000013f077887 */ /* 0x000fe40008000000 */
[----:B------:R-:W-:Y:S02]  /*1550*/  USEL UR6, UR6, URZ, UP0 ;  /* 0x0000003f06067287 */ /* 0x000fe40008000000 */
[----:B------:R-:W-:-:S06]  /*1560*/  ULOP3.LUT UR7, UR38, UR7, URZ, 0x3c, !UPT ;  /* 0x0000000726077292 */ /* 0x000fcc000f8e3c3f */
[----:B------:R-:W-:-:S07]  /*1570*/  IMAD.U32 R7, RZ, RZ, UR7 ;  /* 0x00000007ff077e24 */ /* 0x000fce000f8e00ff */
.L_x_25:
[----:B------:R-:W-:Y:S05]  /*1580*/  @!P0 BRA `(.L_x_19) ;  /* 0x0000000000048947 */ /* 0x000fea0003800000 */
[----:B------:R-:W-:Y:S01]  /*1590*/  BPT.TRAP 0x1 ;  /* 0x000000040000795c */ /* 0x000fe20000300000 */
.L_x_19:
[----:B------:R-:W3:Y:S01]  /*15a0*/  S2UR UR8, SR_CgaCtaId ;  /* 0x00000000000879c3 */ /* 0x000ee20000008800 */
[----:B------:R-:W-:Y:S01]  /*15b0*/  UMOV UR7, 0x400 ;  /* 0x0000040000077882 */ /* 0x000fe20000000000 */
[----:B01----:R-:W-:Y:S01]  /*15c0*/  IMAD.U32 R5, RZ, RZ, UR6 ;  /* 0x00000006ff057e24 */ /* 0x003fe2000f8e00ff */
[----:B------:R-:W-:Y:S01]  /*15d0*/  SHF.L.U32 R4, R7, 0x1f, RZ ;  /* 0x0000001f07047819 */ /* 0x000fe200000006ff */
[----:B---3--:R-:W-:-:S06]  /*15e0*/  ULEA UR7, UR8, UR7, 0x18 ;  /* 0x0000000708077291 */ /* 0x008fcc000f8ec03f */
[----:B------:R-:W-:-:S04]  /*15f0*/  IMAD.U32 R6, RZ, RZ, UR7 ;  /* 0x00000007ff067e24 */ /* 0x000fc8000f8e00ff */
[----:B------:R-:W-:-:S04]  /*1600*/  IMAD R5, R5, 0x8, R6 ;  /* 0x0000000805057824 */ /* 0x000fc800078e0206 */
[----:B------:R0:W1:Y:S01]  /*1610*/  SYNCS.PHASECHK.TRANS64.TRYWAIT P1, [R5+URZ], R4 ;  /* 0x00000004050075a7 */ /* 0x000062000802017f */
[----:B------:R-:W-:Y:S05]  /*1620*/  @!P0 BRA `(.L_x_20) ;  /* 0x0000000000048947 */ /* 0x000fea0003800000 */
[----:B------:R-:W-:Y:S01]  /*1630*/  BPT.TRAP 0x1 ;  /* 0x000000040000795c */ /* 0x000fe20000300000 */
.L_x_20:
[----:B-1----:R-:W-:Y:S05]  /*1640*/  @P1 BRA `(.L_x_21) ;  /* 0x0000000000081947 */ /* 0x002fea0003800000 */
[----:B------:R-:W1:Y:S02]  /*1650*/  SYNCS.PHASECHK.TRANS64.TRYWAIT P1, [R5+URZ], R4 ;  /* 0x00000004050075a7 */ /* 0x000e64000802017f */
[----:B-1----:R-:W-:Y:S05]  /*1660*/  @!P1 BRA `(.L_x_22) ;  /* 0x0000008400ac9947 */ /* 0x002fea0003800000 */
.L_x_21:
[----:B------:R-:W-:Y:S01]  /*1670*/  ULEA UR7, UR6, UR4, 0xa ;  /* 0x0000000406077291 */ /* 0x000fe2000f8e503f */
[----:B------:R-:W-:Y:S01]  /*1680*/  WARPGROUP.ARRIVE ;  /* 0x00000000000079c5 */ /* 0x000fe20000000000 */
[----:B------:R-:W-:Y:S01]  /*1690*/  ULEA UR12, UR6, UR5, 0xb ;  /* 0x00000005060c7291 */ /* 0x000fe2000f8e583f */
[----:B------:R-:W-:Y:S01]  /*16a0*/  UMOV UR9, 0x40000040 ;  /* 0x4000004000097882 */ /* 0x000fe20000000000 */
[----:B------:R-:W-:-:S03]  /*16b0*/  UMOV UR11, 0x40000040 ;  /* 0x40000040000b7882 */ /* 0x000fc60000000000 */
[----:B------:R-:W-:Y:S02]  /*16c0*/  UMOV UR8, UR7 ;  /* 0x0000000700087c82 */ /* 0x000fe40008000000 */
[----:B------:R-:W-:Y:S02]  /*16d0*/  UMOV UR10, UR12 ;  /* 0x0000000c000a7c82 */ /* 0x000fe40008000000 */
[----:B------:R-:W-:Y:S01]  /*16e0*/  IGMMA.64x256x32.S8.S8 R24, gdesc[UR8], R24, gsb0 ;  /* 0x06600000081879f1 */ /* 0x000fe20008041018 */
        /* <DEDUP_REMOVED lines=23> */
[----:B------:R-:W-:Y:S01]  /*1860*/  BPT.TRAP 0x1 ;  /* 0x000000040000795c */ /* 0x000fe20000300000 */
.L_x_23:
[----:B01----:R-:W-:Y:S01]  /*1870*/  IMAD R4, R3, 0x8, R6 ;  /* 0x0000000803047824 */ /* 0x003fe200078e0206 */
[----:B------:R-:W-:-:S03]  /*1880*/  ISETP.GT.U32.AND P1, PT, R19, 0x1, PT ;  /* 0x000000011300780c */ /* 0x000fc60003f24070 */
[----:B------:R-:W-:-:S05]  /*1890*/  VIADD R4, R4, 0x20 ;  /* 0x0000002004047836 */ /* 0x000fca0000000000 */
[----:B------:R-:W-:-:S04]  /*18a0*/  PRMT R4, RZ, 0x654, R4 ;  /* 0x00000654ff047816 */ /* 0x000fc80000000004 */
[----:B------:R0:W-:Y:S01]  /*18b0*/  SYNCS.ARRIVE.TRANS64.RED.A1T0 RZ, [R4+URZ], RZ ;  /* 0x000000ff04ff79a7 */ /* 0x0001e2000810043f */
[----:B------:R-:W-:Y:S05]  /*18c0*/  @P1 BRA `(.L_x_24) ;  /* 0x0000000000041947 */ /* 0x000fea0003800000 */
[----:B------:R-:W-:Y:S01]  /*18d0*/  BPT.TRAP 0x1 ;  /* 0x000000040000795c */ /* 0x000fe20000300000 */
.L_x_24:
[----:B------:R-:W-:Y:S01]  /*18e0*/  UIADD3 UR6, UR6, 0x1, URZ ;  /* 0x0000000106067890 */ /* 0x000fe2000fffe03f */
[C---:B------:R-:W-:Y:S01]  /*18f0*/  ISETP.GT.AND P2, PT, R0.reuse, 0x1, PT ;  /* 0x000000010000780c */ /* 0x040fe20003f44270 */
[----:B------:R-:W-:Y:S02]  /*1900*/  VIADD R3, R3, 0x1 ;  /* 0x0000000103037836 */ /* 0x000fe40000000000 */
[----:B------:R-:W-:Y:S01]  /*1910*/  UISETP.NE.AND UP0, UPT, UR6, 0x4, UPT ;  /* 0x000000040600788c */ /* 0x000fe2000bf05270 */
[----:B------:R-:W-:Y:S02]  /*1920*/  VIADD R0, R0, 0xffffffff ;  /* 0xffffffff00007836 */ /* 0x000fe40000000000 */
[C---:B------:R-:W-:Y:S01]  /*1930*/  ISETP.NE.AND P1, PT, R3.reuse, 0x4, PT ;  /* 0x000000040300780c */ /* 0x040fe20003f25270 */
[----:B------:R-:W-:Y:S02]  /*1940*/  USEL UR7, URZ, 0x1, UP0 ;  /* 0x000000013f077887 */ /* 0x000fe40008000000 */
[----:B------:R-:W-:Y:S01]  /*1950*/  USEL UR6, UR6, URZ, UP0 ;  /* 0x0000003f06067287 */ /* 0x000fe20008000000 */
[----:B------:R-:W-:-:S03]  /*1960*/  SEL R3, R3, RZ, P1 ;  /* 0x000000ff03037207 */ /* 0x000fc60000800000 */
[----:B------:R-:W-:Y:S01]  /*1970*/  LOP3.LUT R7, R7, UR7, RZ, 0x3c, !PT ;  /* 0x0000000707077c12 */ /* 0x000fe2000f8e3cff */
[----:B------:R-:W-:Y:S07]  /*1980*/  @P2 BRA `(.L_x_25) ;  /* 0xfffffff800fc2947 */ /* 0x000fee000383ffff */
.L_x_18:
[----:B------:R-:W3:Y:S02]  /*1990*/  LDC R0, c[0x0][0x28c] ;  /* 0x0000a300ff007b82 */ /* 0x000ee40000000800 */
[----:B---3--:R-:W-:-:S13]  /*19a0*/  ISETP.GE.AND P1, PT, R0, 0x1, PT ;  /* 0x000000010000780c */ /* 0x008fda0003f26270 */
[----:B------:R-:W-:Y:S05]  /*19b0*/  @!P1 BRA `(.L_x_26) ;  /* 0x0000000000389947 */ /* 0x000fea0003800000 */
[----:B------:R-:W-:Y:S05]  /*19c0*/  @!P0 BRA `(.L_x_27) ;  /* 0x0000000000048947 */ /* 0x000fea0003800000 */
[----:B------:R-:W-:Y:S01]  /*19d0*/  BPT.TRAP 0x1 ;  /* 0x000000040000795c */ /* 0x000fe20000300000 */
.L_x_27:
[----:B------:R-:W-:Y:S01]  /*19e0*/  UISETP.LT.AND UP0, UPT, UR40, 0x1, UPT ;  /* 0x000000012800788c */ /* 0x000fe2000bf01270 */
[----:B------:R-:W-:-:S03]  /*19f0*/  ISETP.GT.U32.AND P0, PT, R19, 0x1, PT ;  /* 0x000000011300780c */ /* 0x000fc60003f04070 */
[----:B------:R-:W-:-:S04]  /*1a00*/  USEL UR4, UR40, 0x1, UP0 ;  /* 0x0000000128047887 */ /* 0x000fc80008000000 */
[----:B------:R-:W-:-:S04]  /*1a10*/  UIADD3 UR4, UR39, UR40, -UR4 ;  /* 0x0000002827047290 */ /* 0x000fc8000fffe804 */
[----:B------:R-:W-:-:S04]  /*1a20*/  USHF.L.U32 UR4, UR4, 0x3, URZ ;  /* 0x0000000304047899 */ /* 0x000fc8000800063f */
[----:B------:R-:W-:-:S06]  /*1a30*/  ULOP3.LUT UR4, UR4, 0x18, URZ, 0xc0, !UPT ;  /* 0x0000001804047892 */ /* 0x000fcc000f8ec03f */
[----:B------:R-:W-:-:S05]  /*1a40*/  IMAD.U32 R3, RZ, RZ, UR4 ;  /* 0x00000004ff037e24 */ /* 0x000fca000f8e00ff */
[----:B------:R-:W-:-:S04]  /*1a50*/  IADD3 R0, R6, 0x20, R3 ;  /* 0x0000002006007810 */ /* 0x000fc80007ffe003 */
[----:B------:R-:W-:-:S04]  /*1a60*/  PRMT R0, RZ, 0x654, R0 ;  /* 0x00000654ff007816 */ /* 0x000fc80000000000 */
[----:B------:R3:W-:Y:S01]  /*1a70*/  SYNCS.ARRIVE.TRANS64.RED.A1T0 RZ, [R0+URZ], RZ ;  /* 0x000000ff00ff79a7 */ /* 0x0007e2000810043f */
[----:B------:R-:W-:Y:S05]  /*1a80*/  @P0 BRA `(.L_x_26) ;  /* 0x0000000000040947 */ /* 0x000fea0003800000 */
[----:B------:R-:W-:Y:S01]  /*1a90*/  BPT.TRAP 0x1 ;  /* 0x000000040000795c */ /* 0x000fe20000300000 */
.L_x_26:
[----:B------:R-:W4:Y:S01]  /*1aa0*/  LDC R9, c[0x0][0x288] ;  /* 0x0000a200ff097b82 */ /* 0x000f220000000800 */
[--C-:B---3--:R-:W-:Y:S01]  /*1ab0*/  SHF.R.U32.HI R0, RZ, 0x2, R18.reuse ;  /* 0x00000002ff007819 */ /* 0x108fe20000011612 */
[----:B------:R-:W-:Y:S01]  /*1ac0*/  UIADD3 UR39, UR40, UR39, URZ ;  /* 0x0000002728277290 */ /* 0x000fe2000fffe03f */
[----:B01----:R-:W-:Y:S01]  /*1ad0*/  SHF.R.U32.HI R5, RZ, 0x7, R18 ;  /* 0x00000007ff057819 */ /* 0x003fe20000011612 */
[----:B------:R-:W-:Y:S01]  /*1ae0*/  ULDC UR8, c[0x0][0x284] ;  /* 0x0000a10000087ab9 */ /* 0x000fe20000000800 */
[----:B------:R-:W-:Y:S01]  /*1af0*/  LOP3.LUT R4, R18, 0x60, RZ, 0xc0, !PT ;  /* 0x0000006012047812 */ /* 0x000fe200078ec0ff */
[----:B------:R-:W-:Y:S01]  /*1b00*/  USHF.R.U32.HI UR4, URZ, 0x2, UR39 ;  /* 0x000000023f047899 */ /* 0x000fe20008011627 */
[----:B------:R-:W-:Y:S01]  /*1b10*/  LOP3.LUT R3, R0, 0x7, RZ, 0xc0, !PT ;  /* 0x0000000700037812 */ /* 0x000fe200078ec0ff */
[----:B------:R-:W-:Y:S01]  /*1b20*/  UISETP.GT.U32.AND UP1, UPT, UR39, 0x3, UPT ;  /* 0x000000032700788c */ /* 0x000fe2000bf24070 */
[----:B------:R-:W-:Y:S01]  /*1b30*/  LOP3.LUT R0, R5, 0x1, RZ, 0xc0, !PT ;  /* 0x0000000105007812 */ /* 0x000fe200078ec0ff */
[----:B------:R-:W-:Y:S01]  /*1b40*/  ULOP3.LUT UR4, UR4, 0x1, URZ, 0xc0, !UPT ;  /* 0x0000000104047892 */ /* 0x000fe2000f8ec03f */
[----:B------:R-:W-:Y:S01]  /*1b50*/  SHF.R.U32.HI R6, RZ, 0x1, R4 ;  /* 0x00000001ff067819 */ /* 0x000fe20000011604 */
[----:B------:R-:W-:Y:S01]  /*1b60*/  IMAD.SHL.U32 R4, R18, 0x2, RZ ;  /* 0x0000000212047824 */ /* 0x000fe200078e00ff */
[----:B------:R-:W-:Y:S01]  /*1b70*/  SHF.R.S32.HI R14, RZ, 0x1f, R22 ;  /* 0x0000001fff0e7819 */ /* 0x000fe20000011416 */
[----:B------:R-:W-:Y:S01]  /*1b80*/  IMAD.SHL.U32 R8, R0, 0x40, RZ ;  /* 0x0000004000087824 */ /* 0x000fe200078e00ff */
[--C-:B------:R-:W-:Y:S01]  /*1b90*/  IADD3 R5, RZ, -R6, -R3.reuse ;  /* 0x80000006ff057210 */ /* 0x100fe20007ffe803 */
[----:B------:R-:W-:Y:S01]  /*1ba0*/  UISETP.NE.U32.AND UP0, UPT, UR4, 0x1, UPT ;  /* 0x000000010400788c */ /* 0x000fe2000bf05070 */
[----:B------:R-:W-:Y:S01]  /*1bb0*/  LOP3.LUT R4, R4, 0x6, RZ, 0xc0, !PT ;  /* 0x0000000604047812 */ /* 0x000fe200078ec0ff */
[----:B------:R-:W-:Y:S01]  /*1bc0*/  ULDC.64 UR6, c[0x0][0x5d0] ;  /* 0x0001740000067ab9 */ /* 0x000fe20000000a00 */
[----:B------:R-:W-:Y:S01]  /*1bd0*/  LOP3.LUT R3, R8, 0x40, R3, 0xe2, !PT ;  /* 0x0000004008037812 */ /* 0x000fe200078ee203 */
[----:B------:R-:W-:Y:S01]  /*1be0*/  IMAD R7, R0, -0x40, R5 ;  /* 0xffffffc000077824 */ /* 0x000fe200078e0205 */
[----:B------:R-:W-:Y:S01]  /*1bf0*/  LOP3.LUT R0, R18, 0x3, RZ, 0xc0, !PT ;  /* 0x0000000312007812 */ /* 0x000fe200078ec0ff */
[----:B------:R-:W-:Y:S01]  /*1c00*/  UISETP.LT.U32.AND UP1, UPT, UR40, 0x4, UP1 ;  /* 0x000000042800788c */ /* 0x000fe20008f21070 */
[----:B------:R-:W-:Y:S01]  /*1c10*/  PRMT R8, R4, 0x6540, R23 ;  /* 0x0000654004087816 */ /* 0x000fe20000000017 */
[----:B------:R-:W-:Y:S01]  /*1c20*/  IMAD.SHL.U32 R23, R23, 0x100, RZ ;  /* 0x0000010017177824 */ /* 0x000fe200078e00ff */
[----:B------:R-:W-:Y:S01]  /*1c30*/  UISETP.GT.U32.AND UP0, UPT, UR40, 0x3, !UP0 ;  /* 0x000000032800788c */ /* 0x000fe2000c704070 */
[----:B----4-:R-:W-:Y:S01]  /*1c40*/  IMAD R12, R0, -0x2, R9 ;  /* 0xfffffffe000c7824 */ /* 0x010fe200078e0209 */
[----:B------:R-:W-:Y:S01]  /*1c50*/  USEL UR5, URZ, 0x1, !UP1 ;  /* 0x000000013f057887 */ /* 0x000fe2000c800000 */
[----:B------:R-:W-:Y:S01]  /*1c60*/  IMAD.SHL.U32 R0, R152, 0x80, RZ ;  /* 0x0000008098007824 */ /* 0x000fe200078e00ff */
[----:B------:R-:W-:Y:S01]  /*1c70*/  ISETP.GE.AND P0, PT, R23, R9, PT ;  /* 0x000000091700720c */ /* 0x000fe20003f06270 */
[----:B------:R-:W-:Y:S01]  /*1c80*/  IMAD R5, R14, UR6, RZ ;  /* 0x000000060e057c24 */ /* 0x000fe2000f8e02ff */
[----:B------:R-:W-:Y:S01]  /*1c90*/  SHF.R.S32.HI R9, RZ, 0x1f, R8 ;  /* 0x0000001fff097819 */ /* 0x000fe20000011408 */
[----:B------:R-:W-:Y:S01]  /*1ca0*/  USEL UR4, URZ, 0x1, !UP0 ;  /* 0x000000013f047887 */ /* 0x000fe2000c000000 */
[----:B------:R-:W-:Y:S01]  /*1cb0*/  ISETP.GE.OR P0, PT, R0, UR8, P0 ;  /* 0x0000000800007c0c */ /* 0x000fe20008706670 */
[----:B------:R-:W-:Y:S01]  /*1cc0*/  IMAD.WIDE R10, R152, 0x80, RZ ;  /* 0x00000080980a7825 */ /* 0x000fe200078e02ff */
[----:B------:R-:W-:Y:S01]  /*1cd0*/  ULOP3.LUT UR39, UR39, 0x3, URZ, 0xc0, !UPT ;  /* 0x0000000327277892 */ /* 0x000fe2000f8ec03f */
[----:B------:R-:W-:Y:S01]  /*1ce0*/  IADD3 R160, -R0, UR8, R7 ;  /* 0x0000000800a07c10 */ /* 0x000fe2000fffe107 */
[----:B------:R-:W-:Y:S01]  /*1cf0*/  ULOP3.LUT UR38, UR4, UR38, UR5, 0x96, !UPT ;  /* 0x0000002604267292 */ /* 0x000fe2000f8e9605 */
[----:B------:R-:W-:Y:S01]  /*1d00*/  IMAD R13, R22, UR7, R5 ;  /* 0x00000007160d7c24 */ /* 0x000fe2000f8e0205 */
[----:B------:R-:W-:Y:S01]  /*1d10*/  LOP3.LUT R161, R10, R3, R6, 0xfe, !PT ;  /* 0x000000030aa17212 */ /* 0x000fe200078efe06 */
[----:B------:R-:W-:-:S04]  /*1d20*/  IMAD.WIDE.U32 R4, R22, UR6, R8 ;  /* 0x0000000616047c25 */ /* 0x000fc8000f8e0008 */
[----:B------:R-:W-:Y:S02]  /*1d30*/  IMAD.IADD R5, R5, 0x1, R13 ;  /* 0x0000000105057824 */ /* 0x000fe400078e020d */
[----:B------:R-:W-:Y:S02]  /*1d40*/  IMAD.IADD R0, R12, 0x1, -R23 ;  /* 0x000000010c007824 */ /* 0x000fe400078e0a17 */
[----:B------:R-:W-:Y:S01]  /*1d50*/  IMAD.MOV.U32 R152, RZ, RZ, -0x1 ;  /* 0xffffffffff987424 */ /* 0x000fe200078e00ff */
[----:B------:R-:W-:Y:S06]  /*1d60*/  @P0 BRA `(.L_x_28) ;  /* 0x0000006000a00947 */ /* 0x000fec0003800000 */
[----:B------:R-:W0:Y:S01]  /*1d70*/  LDC.64 R12, c[0x0][0x5c8] ;  /* 0x00017200ff0c7b82 */ /* 0x000e220000000a00 */
[----:B------:R-:W-:Y:S01]  /*1d80*/  ULDC.64 UR4, c[0x0][0x5c0] ;  /* 0x0001700000047ab9 */ /* 0x000fe20000000a00 */
[----:B------:R-:W-:Y:S01]  /*1d90*/  BSSY B0, `(.L_x_28) ;  /* 0x0000625000007945 */ /* 0x000fe20003800000 */
[-C--:B0-----:R-:W-:Y:S02]  /*1da0*/  IMAD R6, R11, R12.reuse, RZ ;  /* 0x0000000c0b067224 */ /* 0x081fe400078e02ff */
[----:B------:R-:W-:-:S04]  /*1db0*/  IMAD.WIDE.U32 R4, R161, R12, R4 ;  /* 0x0000000ca1047225 */ /* 0x000fc800078e0004 */
[----:B------:R-:W-:Y:S01]  /*1dc0*/  IMAD R3, R161, R13, R6 ;  /* 0x0000000da1037224 */ /* 0x000fe200078e0206 */
[----:B------:R-:W-:-:S03]  /*1dd0*/  IADD3 R4, P0, R4, UR4, RZ ;  /* 0x0000000404047c10 */ /* 0x000fc6000ff1e0ff */
[----:B------:R-:W-:Y:S01]  /*1de0*/  IMAD.IADD R3, R5, 0x1, R3 ;  /* 0x0000000105037824 */ /* 0x000fe200078e0203 */
[----:B------:R-:W-:-:S04]  /*1df0*/  LEA R6, P1, R12, R4, 0x3 ;  /* 0x000000040c067211 */ /* 0x000fc800078218ff */
[----:B------:R-:W-:Y:S02]  /*1e00*/  IADD3.X R5, R3, UR5, RZ, P0, !PT ;  /* 0x0000000503057c10 */ /* 0x000fe400087fe4ff */
[----:B-----5:R-:W-:Y:S02]  /*1e10*/  ISETP.NE.AND P0, PT, R154, RZ, PT ;  /* 0x000000ff9a00720c */ /* 0x020fe40003f05270 */
[----:B------:R-:W-:-:S11]  /*1e20*/  LEA.HI.X R7, R12, R5, R13, 0x3, P1 ;  /* 0x000000050c077211 */ /* 0x000fd600008f1c0d */
[----:B------:R-:W-:Y:S05]  /*1e30*/  @!P0 BRA `(.L_x_29) ;  /* 0x0000004800608947 */ /* 0x000fea0003800000 */
[----:B------:R-:W0:Y:S01]  /*1e40*/  LDC.64 R156, c[0x0][0x5b0] ;  /* 0x00016c00ff9c7b82 */ /* 0x000e220000000a00 */
[----:B------:R-:W-:Y:S01]  /*1e50*/  ULDC.64 UR4, c[0x0][0x5b8] ;  /* 0x00016e0000047ab9 */ /* 0x000fe20000000a00 */
[----:B------:R-:W-:Y:S01]  /*1e60*/  ISETP.GE.AND P1, PT, R160, 0x1, PT ;  /* 0x00000001a000780c */ /* 0x000fe20003f26270 */
[----:B------:R-:W-:Y:S01]  /*1e70*/  IMAD R3, R14, UR4, RZ ;  /* 0x000000040e037c24 */ /* 0x000fe2000f8e02ff */
[----:B------:R-:W-:Y:S01]  /*1e80*/  BSSY B1, `(.L_x_30) ;  /* 0x000000e000017945 */ /* 0x000fe20003800000 */
[----:B------:R-:W-:Y:S01]  /*1e90*/  IMAD.WIDE.U32 R20, R22, UR4, R8 ;  /* 0x0000000416147c25 */ /* 0x000fe2000f8e0008 */
[----:B------:R-:W-:Y:S02]  /*1ea0*/  ISETP.LT.OR P5, PT, R0, 0x1, !P1 ;  /* 0x000000010000780c */ /* 0x000fe40004fa1670 */
[----:B------:R-:W1:Y:S01]  /*1eb0*/  LDC.64 R158, c[0x0][0x5a8] ;  /* 0x00016a00ff9e7b82 */ /* 0x000e620000000a00 */
[----:B------:R-:W-:Y:S02]  /*1ec0*/  IMAD R3, R22, UR5, R3 ;  /* 0x0000000516037c24 */ /* 0x000fe4000f8e0203 */
[----:B------:R-:W-:-:S02]  /*1ed0*/  IMAD.MOV.U32 R14, RZ, RZ, R20 ;  /* 0x000000ffff0e7224 */ /* 0x000fc400078e0014 */
[----:B------:R-:W-:Y:S02]  /*1ee0*/  IMAD.IADD R15, R21, 0x1, R3 ;  /* 0x00000001150f7824 */ /* 0x000fe400078e0203 */
[-C--:B0-----:R-:W-:Y:S02]  /*1ef0*/  IMAD R10, R11, R156.reuse, RZ ;  /* 0x0000009c0b0a7224 */ /* 0x081fe400078e02ff */
[----:B------:R-:W-:-:S04]  /*1f00*/  IMAD.WIDE.U32 R8, R161, R156, R14 ;  /* 0x0000009ca1087225 */ /* 0x000fc800078e000e */
[----:B------:R-:W-:Y:S01]  /*1f10*/  IMAD R13, R161, R157, R10 ;  /* 0x0000009da10d7224 */ /* 0x000fe200078e020a */
[----:B-1----:R-:W-:-:S04]  /*1f20*/  IADD3 R8, P0, R8, R158, RZ ;  /* 0x0000009e08087210 */ /* 0x002fc80007f1e0ff */
[----:B------:R-:W-:Y:S01]  /*1f30*/  IADD3.X R9, R159, R9, R13, P0, !PT ;  /* 0x000000099f097210 */ /* 0x000fe200007fe40d */
[----:B------:R-:W-:Y:S08]  /*1f40*/  @P5 BRA `(.L_x_31) ;  /* 0x0000000000045947 */ /* 0x000ff00003800000 */
[----:B--2---:R0:W5:Y:S02]  /*1f50*/  LDG.E.U8 R155, desc[UR36][R8.64] ;  /* 0x00000024089b7981 */ /* 0x004164000c1e1100 */
.L_x_31:
[----:B------:R-:W-:Y:S05]  /*1f60*/  BSYNC B1 ;  /* 0x0000000000017941 */ /* 0x000fea0003800000 */
.L_x_30:
[----:B-----5:R-:W-:Y:S01]  /*1f70*/  LOP3.LUT R3, R155, 0xffff, RZ, 0xc0, !PT ;  /* 0x0000ffff9b037812 */ /* 0x020fe200078ec0ff */
[----:B------:R-:W-:Y:S01]  /*1f80*/  IMAD.SHL.U32 R10, R156, 0x8, RZ ;  /* 0x000000089c0a7824 */ /* 0x000fe200078e00ff */
[----:B------:R-:W-:Y:S01]  /*1f90*/  ISETP.LT.OR P2, PT, R0, 0x2, !P1 ;  /* 0x000000020000780c */ /* 0x000fe20004f41670 */
[----:B------:R-:W-:Y:S01]  /*1fa0*/  BSSY B1, `(.L_x_32) ;  /* 0x000000e000017945 */ /* 0x000fe20003800000 */
[----:B------:R-:W-:Y:S02]  /*1fb0*/  PRMT R3, R3, 0x8880, RZ ;  /* 0x0000888003037816 */ /* 0x000fe400000000ff */
[----:B------:R-:W-:Y:S02]  /*1fc0*/  SHF.L.U64.HI R11, R156, 0x3, R157 ;  /* 0x000000039c0b7819 */ /* 0x000fe4000001029d */
[----:B------:R-:W-:Y:S01]  /*1fd0*/  ISETP.GE.AND P0, PT, R160, 0x9, PT ;  /* 0x00000009a000780c */ /* 0x000fe20003f06270 */
[----:B------:R-:W-:Y:S02]  /*1fe0*/  IMAD R12, R3, R154, RZ ;  /* 0x0000009a030c7224 */ /* 0x000fe400078e02ff */
[----:B------:R-:W-:-:S04]  /*1ff0*/  IMAD.WIDE.U32 R10, R161, R156, R10 ;  /* 0x0000009ca10a7225 */ /* 0x000fc800078e000a */
[----:B------:R-:W-:Y:S01]  /*2000*/  @!P5 IMAD R3, R24, R153, R12 ;  /* 0x000000991803d224 */ /* 0x000fe200078e020c */
[----:B------:R-:W-:Y:S01]  /*2010*/  IADD3 R10, P3, P4, R20, R158, R10 ;  /* 0x0000009e140a7210 */ /* 0x000fe20007c7e00a */
[----:B------:R-:W-:-:S03]  /*2020*/  IMAD.IADD R13, R13, 0x1, R11 ;  /* 0x000000010d0d7824 */ /* 0x000fc600078e020b */
[----:B------:R1:W-:Y:S01]  /*2030*/  @!P5 STG.E.U8 desc[UR36][R4.64], R3 ;  /* 0x000000030400d986 */ /* 0x0003e2000c101124 */
[----:B------:R-:W-:Y:S08]  /*2040*/  @P2 BRA `(.L_x_33) ;  /* 0x00000000000c2947 */ /* 0x000ff00003800000 */
[----:B--2---:R-:W1:Y:S02]  /*2050*/  LDG.E.U8 R155, desc[UR36][R8.64+0x1] ;  /* 0x00000124089b7981 */ /* 0x004e64000c1e1100 */
[----:B-1----:R-:W-:-:S05]  /*2060*/  PRMT R3, R155, 0x8880, RZ ;  /* 0x000088809b037816 */ /* 0x002fca00000000ff */
[----:B------:R-:W-:-:S07]  /*2070*/  IMAD R12, R3, R154, RZ ;  /* 0x0000009a030c7224 */ /* 0x000fce00078e02ff */
.L_x_33:
[----:B------:R-:W-:Y:S05]  /*2080*/  BSYNC B1 ;  /* 0x0000000000017941 */ /* 0x000fea0003800000 */
.L_x_32:
[C---:B------:R-:W-:Y:S01]  /*2090*/  ISETP.LT.OR P5, PT, R0.reuse, 0x1, !P0 ;  /* 0x000000010000780c */ /* 0x040fe200047a1670 */
[----:B------:R-:W-:Y:S01]  /*20a0*/  @!P2 IMAD R25, R25, R153, R12 ;  /* 0x000000991919a224 */ /* 0x000fe200078e020c */
[----:B------:R-:W-:Y:S01]  /*20b0*/  BSSY B1, `(.L_x_34) ;  /* 0x000000a000017945 */ /* 0x000fe20003800000 */
[----:B------:R-:W-:Y:S02]  /*20c0*/  IADD3.X R11, R15, R159, R13, P3, P4 ;  /* 0x0000009f0f0b7210 */ /* 0x000fe40001fe840d */
[C---:B------:R-:W-:Y:S01]  /*20d0*/  ISETP.LT.OR P3, PT, R0.reuse, 0x2, !P0 ;  /* 0x000000020000780c */ /* 0x040fe20004761670 */
[----:B------:R3:W-:Y:S01]  /*20e0*/  @!P2 STG.E.U8 desc[UR36][R4.64+0x1], R25 ;  /* 0x000001190400a986 */ /* 0x0007e2000c101124 */
[C---:B------:R-:W-:Y:S02]  /*20f0*/  ISETP.LT.OR P4, PT, R0.reuse, 0x9, !P1 ;  /* 0x000000090000780c */ /* 0x040fe40004f81670 */
[----:B------:R-:W-:-:S04]  /*2100*/  ISETP.LT.OR P2, PT, R0, 0xa, !P1 ;  /* 0x0000000a0000780c */ /* 0x000fc80004f41670 */
[----:B------:R-:W-:Y:S09]  /*2110*/  @P5 BRA `(.L_x_35) ;  /* 0x00000000000c5947 */ /* 0x000ff20003800000 */
[----:B--2---:R-:W1:Y:S02]  /*2120*/  LDG.E.U8 R155, desc[UR36][R10.64] ;  /* 0x000000240a9b7981 */ /* 0x004e64000c1e1100 */
[----:B-1----:R-:W-:-:S05]  /*2130*/  PRMT R3, R155, 0x8880, RZ ;  /* 0x000088809b037816 */ /* 0x002fca00000000ff */
[----:B------:R-:W-:-:S07]  /*2140*/  IMAD R12, R3, R154, RZ ;  /* 0x0000009a030c7224 */ /* 0x000fce00078e02ff */
.L_x_35:
[----:B------:R-:W-:Y:S05]  /*2150*/  BSYNC B1 ;  /* 0x0000000000017941 */ /* 0x000fea0003800000 */
.L_x_34:
[----:B-1----:R-:W-:Y:S01]  /*2160*/  @!P5 IMAD R3, R26, R153, R12 ;  /* 0x000000991a03d224 */ /* 0x002fe200078e020c */
[----:B------:R-:W-:Y:S04]  /*2170*/  BSSY B1, `(.L_x_36) ;  /* 0x0000006000017945 */ /* 0x000fe80003800000 */
[----:B------:R1:W-:Y:S01]  /*2180*/  @!P5 STG.E.U8 desc[UR36][R6.64], R3 ;  /* 0x000000030600d986 */ /* 0x0003e2000c101124 */
[----:B------:R-:W-:Y:S05]  /*2190*/  @P3 BRA `(.L_x_37) ;  /* 0x00000000000c3947 */ /* 0x000fea0003800000 */
[----:B--2---:R-:W1:Y:S02]  /*21a0*/  LDG.E.U8 R155, desc[UR36][R10.64+0x1] ;  /* 0x000001240a9b7981 */ /* 0x004e64000c1e1100 */
[----:B-1----:R-:W-:-:S05]  /*21b0*/  PRMT R3, R155, 0x8880, RZ ;  /* 0x000088809b037816 */ /* 0x002fca00000000ff */
[----:B------:R-:W-:-:S07]  /*21c0*/  IMAD R12, R3, R154, RZ ;  /* 0x0000009a030c7224 */ /* 0x000fce00078e02ff */
.L_x_37:
[----:B------:R-:W-:Y:S05]  /*21d0*/  BSYNC B1 ;  /* 0x0000000000017941 */ /* 0x000fea0003800000 */
.L_x_36:
[----:B------:R-:W-:Y:S01]  /*21e0*/  @!P3 IMAD R27, R27, R153, R12 ;  /* 0x000000991b1bb224 */ /* 0x000fe200078e020c */
[----:B------:R-:W-:Y:S04]  /*21f0*/  BSSY B1, `(.L_x_38) ;  /* 0x0000006000017945 */ /* 0x000fe80003800000 */
[----:B------:R4:W-:Y:S01]  /*2200*/  @!P3 STG.E.U8 desc[UR36][R6.64+0x1], R27 ;  /* 0x0000011b0600b986 */ /* 0x0009e2000c101124 */
[----:B------:R-:W-:Y:S05]  /*2210*/  @P4 BRA `(.L_x_39) ;  /* 0x00000000000c4947 */ /* 0x000fea0003800000 */
[----:B--2---:R-:W1:Y:S02]  /*2220*/  LDG.E.U8 R155, desc[UR36][R8.64+0x8] ;  /* 0x00000824089b7981 */ /* 0x004e64000c1e1100 */
[----:B-1----:R-:W-:-:S05]  /*2230*/  PRMT R3, R155, 0x8880, RZ ;  /* 0x000088809b037816 */ /* 0x002fca00000000ff */
[----:B------:R-:W-:-:S07]  /*2240*/  IMAD R12, R3, R154, RZ ;  /* 0x0000009a030c7224 */ /* 0x000fce00078e02ff */
.L_x_39:
[----:B------:R-:W-:Y:S05]  /*2250*/  BSYNC B1 ;  /* 0x0000000000017941 */ /* 0x000fea0003800000 */
.L_x_38:
[----:B-1----:R-:W-:Y:S01]  /*2260*/  @!P4 IMAD R3, R28, R153, R12 ;  /* 0x000000991c03c224 */ /* 0x002fe200078e020c */
[----:B------:R-:W-:Y:S04]  /*2270*/  BSSY B1, `(.L_x_40) ;  /* 0x0000006000017945 */ /* 0x000fe80003800000 */
[----:B------:R1:W-:Y:S01]  /*2280*/  @!P4 STG.E.U8 desc[UR36][R4.64+0x8], R3 ;  /* 0x000008030400c986 */ /* 0x0003e2000c101124 */
[----:B------:R-:W-:Y:S05]  /*2290*/  @P2 BRA `(.L_x_41) ;  /* 0x00000000000c2947 */ /* 0x000fea0003800000 */
[----:B--2---:R-:W1:Y:S02]  /*22a0*/  LDG.E.U8 R155, desc[UR36][R8.64+0x9] ;  /* 0x00000924089b7981 */ /* 0x004e64000c1e1100 */
[----:B-1----:R-:W-:-:S05]  /*22b0*/  PRMT R3, R155, 0x8880, RZ ;  /* 0x000088809b037816 */ /* 0x002fca00000000ff */
[----:B------:R-:W-:-:S07]  /*22c0*/  IMAD R12, R3, R154, RZ ;  /* 0x0000009a030c7224 */ /* 0x000fce00078e02ff */
.L_x_41:
[----:B------:R-:W-:Y:S05]  /*22d0*/  BSYNC B1 ;  /* 0x0000000000017941 */ /* 0x000fea0003800000 */
.L_x_40:
[C---:B------:R-:W-:Y:S01]  /*22e0*/  ISETP.LT.OR P4, PT, R0.reuse, 0x9, !P0 ;  /* 0x000000090000780c */ /* 0x040fe20004781670 */
[----:B------:R-:W-:Y:S01]  /*22f0*/  @!P2 IMAD R29, R29, R153, R12 ;  /* 0x000000991d1da224 */ /* 0x000fe200078e020c */
[----:B------:R-:W-:Y:S01]  /*2300*/  BSSY B1, `(.L_x_42) ;  /* 0x0000009000017945 */ /* 0x000fe20003800000 */
[C---:B------:R-:W-:Y:S02]  /*2310*/  ISETP.LT.OR P3, PT, R0.reuse, 0xa, !P0 ;  /* 0x0000000a0000780c */ /* 0x040fe40004761670 */
[C---:B------:R-:W-:Y:S01]  /*2320*/  ISETP.LT.OR P5, PT, R0.reuse, 0x11, !P1 ;  /* 0x000000110000780c */ /* 0x040fe20004fa1670 */
[----:B------:R0:W-:Y:S01]  /*2330*/  @!P2 STG.E.U8 desc[UR36][R4.64+0x9], R29 ;  /* 0x0000091d0400a986 */ /* 0x0001e2000c101124 */
[----:B------:R-:W-:-:S06]  /*2340*/  ISETP.LT.OR P2, PT, R0, 0x12, !P1 ;  /* 0x000000120000780c */ /* 0x000fcc0004f41670 */
[----:B------:R-:W-:Y:S07]  /*2350*/  @P4 BRA `(.L_x_43) ;  /* 0x00000000000c4947 */ /* 0x000fee0003800000 */
[----:B--2---:R-:W1:Y:S02]  /*2360*/  LDG.E.U8 R155, desc[UR36][R10.64+0x8] ;  /* 0x000008240a9b7981 */ /* 0x004e64000c1e1100 */
[----:B-1----:R-:W-:-:S05]  /*2370*/  PRMT R3, R155, 0x8880, RZ ;  /* 0x000088809b037816 */ /* 0x002fca00000000ff */
[----:B------:R-:W-:-:S07]  /*2380*/  IMAD R12, R3, R154, RZ ;  /* 0x0000009a030c7224 */ /* 0x000fce00078e02ff */
.L_x_43:
[----:B------:R-:W-:Y:S05]  /*2390*/  BSYNC B1 ;  /* 0x0000000000017941 */ /* 0x000fea0003800000 */
.L_x_42:
[----:B-1----:R-:W-:Y:S01]  /*23a0*/  @!P4 IMAD R3, R30, R153, R12 ;  /* 0x000000991e03c224 */ /* 0x002fe200078e020c */
[----:B------:R-:W-:Y:S04]  /*23b0*/  BSSY B1, `(.L_x_44) ;  /* 0x0000006000017945 */ /* 0x000fe80003800000 */
[----:B------:R1:W-:Y:S01]  /*23c0*/  @!P4 STG.E.U8 desc[UR36][R6.64+0x8], R3 ;  /* 0x000008030600c986 */ /* 0x0003e2000c101124 */
[----:B------:R-:W-:Y:S05]  /*23d0*/  @P3 BRA `(.L_x_45) ;  /* 0x00000000000c3947 */ /* 0x000fea0003800000 */
[----:B--2---:R-:W1:Y:S02]  /*23e0*/  LDG.E.U8 R155, desc[UR36][R10.64+0x9] ;  /* 0x000009240a9b7981 */ /* 0x004e64000c1e1100 */
[----:B-1----:R-:W-:-:S05]  /*23f0*/  PRMT R3, R155, 0x8880, RZ ;  /* 0x000088809b037816 */ /* 0x002fca00000000ff */
[----:B------:R-:W-:-:S07]  /*2400*/  IMAD R12, R3, R154, RZ ;  /* 0x0000009a030c7224 */ /* 0x000fce00078e02ff */
.L_x_45:
[----:B------:R-:W-:Y:S05]  /*2410*/  BSYNC B1 ;  /* 0x0000000000017941 */ /* 0x000fea0003800000 */
.L_x_44:
[----:B------:R-:W-:Y:S01]  /*2420*/  @!P3 IMAD R31, R31, R153, R12 ;  /* 0x000000991f1fb224 */ /* 0x000fe200078e020c */
[----:B------:R-:W-:Y:S04]  /*2430*/  BSSY B1, `(.L_x_46) ;  /* 0x0000006000017945 */ /* 0x000fe80003800000 */
[----:B------:R0:W-:Y:S01]  /*2440*/  @!P3 STG.E.U8 desc[UR36][R6.64+0x9], R31 ;  /* 0x0000091f0600b986 */ /* 0x0001e2000c101124 */
[----:B------:R-:W-:Y:S05]  /*2450*/  @P5 BRA `(.L_x_47) ;  /* 0x00000000000c5947 */ /* 0x000fea0003800000 */
[----:B--2---:R-:W1:Y:S02]  /*2460*/  LDG.E.U8 R155, desc[UR36][R8.64+0x10] ;  /* 0x00001024089b7981 */ /* 0x004e64000c1e1100 */
[----:B-1----:R-:W-:-:S05]  /*2470*/  PRMT R3, R155, 0x8880, RZ ;  /* 0x000088809b037816 */ /* 0x002fca00000000ff */
[----:B------:R-:W-:-:S07]  /*2480*/  IMAD R12, R3, R154, RZ ;  /* 0x0000009a030c7224 */ /* 0x000fce00078e02ff */
.L_x_47:
[----:B------:R-:W-:Y:S05]  /*2490*/  BSYNC B1 ;  /* 0x0000000000017941 */ /* 0x000fea0003800000 */
.L_x_46:
[----:B-1----:R-:W-:Y:S01]  /*24a0*/  @!P5 IMAD R3, R32, R153, R12 ;  /* 0x000000992003d224 */ /* 0x002fe200078e020c */
[----:B------:R-:W-:Y:S04]  /*24b0*/  BSSY B1, `(.L_x_48) ;  /* 0x0000006000017945 */ /* 0x000fe80003800000 */
[----:B------:R1:W-:Y:S01]  /*24c0*/  @!P5 STG.E.U8 desc[UR36][R4.64+0x10], R3 ;  /* 0x000010030400d986 */ /* 0x0003e2000c101124 */
[----:B------:R-:W-:Y:S05]  /*24d0*/  @P2 BRA `(.L_x_49) ;  /* 0x00000000000c2947 */ /* 0x000fea0003800000 */
[----:B--2---:R-:W1:Y:S02]  /*24e0*/  LDG.E.U8 R155, desc[UR36][R8.64+0x11] ;  /* 0x00001124089b7981 */ /* 0x004e64000c1e1100 */
[----:B-1----:R-:W-:-:S05]  /*24f0*/  PRMT R3, R155, 0x8880, RZ ;  /* 0x000088809b037816 */ /* 0x002fca00000000ff */
[----:B------:R-:W-:-:S07]  /*2500*/  IMAD R12, R3, R154, RZ ;  /* 0x0000009a030c7224 */ /* 0x000fce00078e02ff */
.L_x_49:
[----:B------:R-:W-:Y:S05]  /*2510*/  BSYNC B1 ;  /* 0x0000000000017941 */ /* 0x000fea0003800000 */
.L_x_48:
        /* <DEDUP_REMOVED lines=11> */
.L_x_51:
[----:B------:R-:W-:Y:S05]  /*25d0*/  BSYNC B1 ;  /* 0x0000000000017941 */ /* 0x000fea0003800000 */
.L_x_50:
[----:B-1----:R-:W-:Y:S01]  /*25e0*/  @!P4 IMAD R3, R34, R153, R12 ;  /* 0x000000992203c224 */ /* 0x002fe200078e020c */
[----:B------:R-:W-:Y:S04]  /*25f0*/  BSSY B1, `(.L_x_52) ;  /* 0x0000006000017945 */ /* 0x000fe80003800000 */
[----:B------:R1:W-:Y:S01]  /*2600*/  @!P4 STG.E.U8 desc[UR36][R6.64+0x10], R3 ;  /* 0x000010030600c986 */ /* 0x0003e2000c101124 */
[----:B------:R-:W-:Y:S05]  /*2610*/  @P3 BRA `(.L_x_53) ;  /* 0x00000000000c3947 */ /* 0x000fea0003800000 */
[----:B--2---:R-:W1:Y:S02]  /*2620*/  LDG.E.U8 R155, desc[UR36][R10.64+0x11] ;  /* 0x000011240a9b7981 */ /* 0x004e64000c1e1100 */
[----:B-1----:R-:W-:-:S05]  /*2630*/  PRMT R3, R155, 0x8880, RZ ;  /* 0x000088809b037816 */ /* 0x002fca00000000ff */
[----:B------:R-:W-:-:S07]  /*2640*/  IMAD R12, R3, R154, RZ ;  /* 0x0000009a030c7224 */ /* 0x000fce00078e02ff */
.L_x_53:
[----:B------:R-:W-:Y:S05]  /*2650*/  BSYNC B1 ;  /* 0x0000000000017941 */ /* 0x000fea0003800000 */
.L_x_52:
[----:B------:R-:W-:Y:S01]  /*2660*/  @!P3 IMAD R35, R35, R153, R12 ;  /* 0x000000992323b224 */ /* 0x000fe200078e020c */
[----:B------:R-:W-:Y:S04]  /*2670*/  BSSY B1, `(.L_x_54) ;  /* 0x0000006000017945 */ /* 0x000fe80003800000 */
[----:B------:R0:W-:Y:S01]  /*2680*/  @!P3 STG.E.U8 desc[UR36][R6.64+0x11], R35 ;  /* 0x000011230600b986 */ /* 0x0001e2000c101124 */
[----:B------:R-:W-:Y:S05]  /*2690*/  @P5 BRA `(.L_x_55) ;  /* 0x00000000000c5947 */ /* 0x000fea0003800000 */
[----:B--2---:R-:W1:Y:S02]  /*26a0*/  LDG.E.U8 R155, desc[UR36][R8.64+0x18] ;  /* 0x00001824089b7981 */ /* 0x004e64000c1e1100 */
[----:B-1----:R-:W-:-:S05]  /*26b0*/  PRMT R3, R155, 0x8880, RZ ;  /* 0x000088809b037816 */ /* 0x002fca00000000ff */
[----:B------:R-:W-:-:S07]  /*26c0*/  IMAD R12, R3, R154, RZ ;  /* 0x0000009a030c7224 */ /* 0x000fce00078e02ff */
.L_x_55:
[----:B------:R-:W-:Y:S05]  /*26d0*/  BSYNC B1 ;  /* 0x0000000000017941 */ /* 0x000fea0003800000 */
.L_x_54:
[----:B-1----:R-:W-:Y:S01]  /*26e0*/  @!P5 IMAD R3, R36, R153, R12 ;  /* 0x000000992403d224 */ /* 0x002fe200078e020c */
[----:B------:R-:W-:Y:S04]  /*26f0*/  BSSY B1, `(.L_x_56) ;  /* 0x0000006000017945 */ /* 0x000fe80003800000 */
[----:B------:R1:W-:Y:S01]  /*2700*/  @!P5 STG.E.U8 desc[UR36][R4.64+0x18], R3 ;  /* 0x000018030400d986 */ /* 0x0003e2000c101124 */
[----:B------:R-:W-:Y:S05]  /*2710*/  @P2 BRA `(.L_x_57) ;  /* 0x00000000000c2947 */ /* 0x000fea0003800000 */
[----:B--2---:R-:W1:Y:S02]  /*2720*/  LDG.E.U8 R155, desc[UR36][R8.64+0x19] ;  /* 0x00001924089b7981 */ /* 0x004e64000c1e1100 */
[----:B-1----:R-:W-:-:S05]  /*2730*/  PRMT R3, R155, 0x8880, RZ ;  /* 0x000088809b037816 */ /* 0x002fca00000000ff */
[----:B------:R-:W-:-:S07]  /*2740*/  IMAD R12, R3, R154, RZ ;  /* 0x0000009a030c7224 */ /* 0x000fce00078e02ff */
.L_x_57:
[----:B------:R-:W-:Y:S05]  /*2750*/  BSYNC B1 ;  /* 0x0000000000017941 */ /* 0x000fea0003800000 */
.L_x_56:
        /* <DEDUP_REMOVED lines=11> */
.L_x_59:
[----:B------:R-:W-:Y:S05]  /*2810*/  BSYNC B1 ;  /* 0x0000000000017941 */ /* 0x000fea0003800000 */
.L_x_58:
[----:B-1----:R-:W-:Y:S01]  /*2820*/  @!P4 IMAD R3, R38, R153, R12 ;  /* 0x000000992603c224 */ /* 0x002fe200078e020c */
[----:B------:R-:W-:Y:S04]  /*2830*/  BSSY B1, `(.L_x_60) ;  /* 0x0000006000017945 */ /* 0x000fe80003800000 */
[----:B------:R1:W-:Y:S01]  /*2840*/  @!P4 STG.E.U8 desc[UR36][R6.64+0x18], R3 ;  /* 0x000018030600c986 */ /* 0x0003e2000c101124 */
[----:B------:R-:W-:Y:S05]  /*2850*/  @P3 BRA `(.L_x_61) ;  /* 0x00000000000c3947 */ /* 0x000fea0003800000 */
[----:B--2---:R-:W1:Y:S02]  /*2860*/  LDG.E.U8 R155, desc[UR36][R10.64+0x19] ;  /* 0x000019240a9b7981 */ /* 0x004e64000c1e1100 */
[----:B-1----:R-:W-:-:S05]  /*2870*/  PRMT R3, R155, 0x8880, RZ ;  /* 0x000088809b037816 */ /* 0x002fca00000000ff */
[----:B------:R-:W-:-:S07]  /*2880*/  IMAD R12, R3, R154, RZ ;  /* 0x0000009a030c7224 */ /* 0x000fce00078e02ff */
.L_x_61:
[----:B------:R-:W-:Y:S05]  /*2890*/  BSYNC B1 ;  /* 0x0000000000017941 */ /* 0x000fea0003800000 */
.L_x_60:
[----:B------:R-:W-:Y:S01]  /*28a0*/  @!P3 IMAD R39, R39, R153, R12 ;  /* 0x000000992727b224 */ /* 0x000fe200078e020c */
[----:B------:R-:W-:Y:S04]  /*28b0*/  BSSY B1, `(.L_x_62) ;  /* 0x0000006000017945 */ /* 0x000fe80003800000 */
[----:B------:R0:W-:Y:S01]  /*28c0*/  @!P3 STG.E.U8 desc[UR36][R6.64+0x19], R39 ;  /* 0x000019270600b986 */ /* 0x0001e2000c101124 */
[----:B------:R-:W-:Y:S05]  /*28d0*/  @P5 BRA `(.L_x_63) ;  /* 0x00000000000c5947 */ /* 0x000fea0003800000 */
[----:B--2---:R-:W1:Y:S02]  /*28e0*/  LDG.E.U8 R155, desc[UR36][R8.64+0x20] ;  /* 0x00002024089b7981 */ /* 0x004e64000c1e1100 */
[----:B-1----:R-:W-:-:S05]  /*28f0*/  PRMT R3, R155, 0x8880, RZ ;  /* 0x000088809b037816 */ /* 0x002fca00000000ff */
[----:B------:R-:W-:-:S07]  /*2900*/  IMAD R12, R3, R154, RZ ;  /* 0x0000009a030c7224 */ /* 0x000fce00078e02ff */
.L_x_63:
[----:B------:R-:W-:Y:S05]  /*2910*/  BSYNC B1 ;  /* 0x0000000000017941 */ /* 0x000fea0003800000 */
.L_x_62:
[----:B-1----:R-:W-:Y:S01]  /*2920*/  @!P5 IMAD R3, R40, R153, R12 ;  /* 0x000000992803d224 */ /* 0x002fe200078e020c */
[----:B------:R-:W-:Y:S04]  /*2930*/  BSSY B1, `(.L_x_64) ;  /* 0x0000006000017945 */ /* 0x000fe80003800000 */
[----:B------:R1:W-:Y:S01]  /*2940*/  @!P5 STG.E.U8 desc[UR36][R4.64+0x20], R3 ;  /* 0x000020030400d986 */ /* 0x0003e2000c101124 */
[----:B------:R-:W-:Y:S05]  /*2950*/  @P2 BRA `(.L_x_65) ;  /* 0x00000000000c2947 */ /* 0x000fea0003800000 */
[----:B--2---:R-:W1:Y:S02]  /*2960*/  LDG.E.U8 R155, desc[UR36][R8.64+0x21] ;  /* 0x00002124089b7981 */ /* 0x004e64000c1e1100 */
[----:B-1----:R-:W-:-:S05]  /*2970*/  PRMT R3, R155, 0x8880, RZ ;  /* 0x000088809b037816 */ /* 0x002fca00000000ff */
[----:B------:R-:W-:-:S07]  /*2980*/  IMAD R12, R3, R154, RZ ;  /* 0x0000009a030c7224 */ /* 0x000fce00078e02ff */
.L_x_65:
[----:B------:R-:W-:Y:S05]  /*2990*/  BSYNC B1 ;  /* 0x0000000000017941 */ /* 0x000fea0003800000 */
.L_x_64:
        /* <DEDUP_REMOVED lines=11> */
.L_x_67:
[----:B------:R-:W-:Y:S05]  /*2a50*/  BSYNC B1 ;  /* 0x0000000000017941 */ /* 0x000fea0003800000 */
.L_x_66:
[----:B-1----:R-:W-:Y:S01]  /*2a60*/  @!P4 IMAD R3, R42, R153, R12 ;  /* 0x000000992a03c224 */ /* 0x002fe200078e020c */
[----:B------:R-:W-:Y:S04]  /*2a70*/  BSSY B1, `(.L_x_68) ;  /* 0x0000006000017945 */ /* 0x000fe80003800000 */
[----:B------:R1:W-:Y:S01]  /*2a80*/  @!P4 STG.E.U8 desc[UR36][R6.64+0x20], R3 ;  /* 0x000020030600c986 */ /* 0x0003e2000c101124 */
[----:B------:R-:W-:Y:S05]  /*2a90*/  @P3 BRA `(.L_x_69) ;  /* 0x00000000000c3947 */ /* 0x000fea0003800000 */
[----:B--2---:R-:W1:Y:S02]  /*2aa0*/  LDG.E.U8 R155, desc[UR36][R10.64+0x21] ;  /* 0x000021240a9b7981 */ /* 0x004e64000c1e1100 */
[----:B-1----:R-:W-:-:S05]  /*2ab0*/  PRMT R3, R155, 0x8880, RZ ;  /* 0x000088809b037816 */ /* 0x002fca00000000ff */
[----:B------:R-:W-:-:S07]  /*2ac0*/  IMAD R12, R3, R154, RZ ;  /* 0x0000009a030c7224 */ /* 0x000fce00078e02ff */
.L_x_69:
[----:B------:R-:W-:Y:S05]  /*2ad0*/  BSYNC B1 ;  /* 0x0000000000017941 */ /* 0x000fea0003800000 */
.L_x_68:
[----:B------:R-:W-:Y:S01]  /*2ae0*/  @!P3 IMAD R43, R43, R153, R12 ;  /* 0x000000992b2bb224 */ /* 0x000fe200078e020c */
[----:B------:R-:W-:Y:S04]  /*2af0*/  BSSY B1, `(.L_x_70) ;  /* 0x0000006000017945 */ /* 0x000fe80003800000 */
[----:B------:R0:W-:Y:S01]  /*2b00*/  @!P3 STG.E.U8 desc[UR36][R6.64+0x21], R43 ;  /* 0x0000212b0600b986 */ /* 0x0001e2000c101124 */
[----:B------:R-:W-:Y:S05]  /*2b10*/  @P5 BRA `(.L_x_71) ;  /* 0x00000000000c5947 */ /* 0x000fea0003800000 */
[----:B--2---:R-:W1:Y:S02]  /*2b20*/  LDG.E.U8 R155, desc[UR36][R8.64+0x28] ;  /* 0x00002824089b7981 */ /* 0x004e64000c1e1100 */
[----:B-1----:R-:W-:-:S05]  /*2b30*/  PRMT R3, R155, 0x8880, RZ ;  /* 0x000088809b037816 */ /* 0x002fca00000000ff */
[----:B------:R-:W-:-:S07]  /*2b40*/  IMAD R12, R3, R154, RZ ;  /* 0x0000009a030c7224 */ /* 0x000fce00078e02ff */
.L_x_71:
[----:B------:R-:W-:Y:S05]  /*2b50*/  BSYNC B1 ;  /* 0x0000000000017941 */ /* 0x000fea0003800000 */
.L_x_70:
[----:B-1----:R-:W-:Y:S01]  /*2b60*/  @!P5 IMAD R3, R44, R153, R12 ;  /* 0x000000992c03d224 */ /* 0x002fe200078e020c */
[----:B------:R-:W-:Y:S04]  /*2b70*/  BSSY B1, `(.L_x_72) ;  /* 0x0000006000017945 */ /* 0x000fe80003800000 */
[----:B------:R1:W-:Y:S01]  /*2b80*/  @!P5 STG.E.U8 desc[UR36][R4.64+0x28], R3 ;  /* 0x000028030400d986 */ /* 0x0003e2000c101124 */
[----:B------:R-:W-:Y:S05]  /*2b90*/  @P2 BRA `(.L_x_73) ;  /* 0x00000000000c2947 */ /* 0x000fea0003800000 */
[----:B--2---:R-:W1:Y:S02]  /*2ba0*/  LDG.E.U8 R155, desc[UR36][R8.64+0x29] ;  /* 0x00002924089b7981 */ /* 0x004e64000c1e1100 */
[----:B-1----:R-:W-:-:S05]  /*2bb0*/  PRMT R3, R155, 0x8880, RZ ;  /* 0x000088809b037816 */ /* 0x002fca00000000ff */
[----:B------:R-:W-:-:S07]  /*2bc0*/  IMAD R12, R3, R154, RZ ;  /* 0x0000009a030c7224 */ /* 0x000fce00078e02ff */
.L_x_73:
[----:B------:R-:W-:Y:S05]  /*2bd0*/  BSYNC B1 ;  /* 0x0000000000017941 */ /* 0x000fea0003800000 */
.L_x_72:
        /* <DEDUP_REMOVED lines=11> */
.L_x_75:
[----:B------:R-:W-:Y:S05]  /*2c90*/  BSYNC B1 ;  /* 0x0000000000017941 */ /* 0x000fea0003800000 */
.L_x_74:
[----:B-1----:R-:W-:Y:S01]  /*2ca0*/  @!P4 IMAD R3, R46, R153, R12 ;  /* 0x000000992e03c224 */ /* 0x002fe200078e020c */
[----:B------:R-:W-:Y:S04]  /*2cb0*/  BSSY B1, `(.L_x_76) ;  /* 0x0000006000017945 */ /* 0x000fe80003800000 */
[----:B------:R1:W-:Y:S01]  /*2cc0*/  @!P4 STG.E.U8 desc[UR36][R6.64+0x28], R3 ;  /* 0x000028030600c986 */ /* 0x0003e2000c101124 */
[----:B------:R-:W-:Y:S05]  /*2cd0*/  @P3 BRA `(.L_x_77) ;  /* 0x00000000000c3947 */ /* 0x000fea0003800000 */
[----:B--2---:R-:W1:Y:S02]  /*2ce0*/  LDG.E.U8 R155, desc[UR36][R10.64+0x29] ;  /* 0x000029240a9b7981 */ /* 0x004e64000c1e1100 */
[----:B-1----:R-:W-:-:S05]  /*2cf0*/  PRMT R3, R155, 0x8880, RZ ;  /* 0x000088809b037816 */ /* 0x002fca00000000ff */
[----:B------:R-:W-:-:S07]  /*2d00*/  IMAD R12, R3, R154, RZ ;  /* 0x0000009a030c7224 */ /* 0x000fce00078e02ff */
.L_x_77:
[----:B------:R-:W-:Y:S05]  /*2d10*/  BSYNC B1 ;  /* 0x0000000000017941 */ /* 0x000fea0003800000 */
.L_x_76:
[----:B------:R-:W-:Y:S01]  /*2d20*/  @!P3 IMAD R47, R47, R153, R12 ;  /* 0x000000992f2fb224 */ /* 0x000fe200078e020c */
[----:B------:R-:W-:Y:S04]  /*2d30*/  BSSY B1, `(.L_x_78) ;  /* 0x0000006000017945 */ /* 0x000fe80003800000 */
[----:B------:R0:W-:Y:S01]  /*2d40*/  @!P3 STG.E.U8 desc[UR36][R6.64+0x29], R47 ;  /* 0x0000292f0600b986 */ /* 0x0001e2000c101124 */
[----:B------:R-:W-:Y:S05]  /*2d50*/  @P5 BRA `(.L_x_79) ;  /* 0x00000000000c5947 */ /* 0x000fea0003800000 */
[----:B--2---:R-:W1:Y:S02]  /*2d60*/  LDG.E.U8 R155, desc[UR36][R8.64+0x30] ;  /* 0x00003024089b7981 */ /* 0x004e64000c1e1100 */
[----:B-1----:R-:W-:-:S05]  /*2d70*/  PRMT R3, R155, 0x8880, RZ ;  /* 0x000088809b037816 */ /* 0x002fca00000000ff */
[----:B------:R-:W-:-:S07]  /*2d80*/  IMAD R12, R3, R154, RZ ;  /* 0x0000009a030c7224 */ /* 0x000fce00078e02ff */
.L_x_79:
[----:B------:R-:W-:Y:S05]  /*2d90*/  BSYNC B1 ;  /* 0x0000000000017941 */ /* 0x000fea0003800000 */
.L_x_78:
[----:B-1----:R-:W-:Y:S01]  /*2da0*/  @!P5 IMAD R3, R48, R153, R12 ;  /* 0x000000993003d224 */ /* 0x002fe200078e020c */
[----:B------:R-:W-:Y:S04]  /*2db0*/  BSSY B1, `(.L_x_80) ;  /* 0x0000006000017945 */ /* 0x000fe80003800000 */
[----:B------:R1:W-:Y:S01]  /*2dc0*/  @!P5 STG.E.U8 desc[UR36][R4.64+0x30], R3 ;  /* 0x000030030400d986 */ /* 0x0003e2000c101124 */
[----:B------:R-:W-:Y:S05]  /*2dd0*/  @P2 BRA `(.L_x_81) ;  /* 0x00000000000c2947 */ /* 0x000fea0003800000 */
[----:B--2---:R-:W1:Y:S02]  /*2de0*/  LDG.E.U8 R155, desc[UR36][R8.64+0x31] ;  /* 0x00003124089b7981 */ /* 0x004e64000c1e1100 */
[----:B-1----:R-:W-:-:S05]  /*2df0*/  PRMT R3, R155, 0x8880, RZ ;  /* 0x000088809b037816 */ /* 0x002fca00000000ff */
[----:B------:R-:W-:-:S07]  /*2e00*/  IMAD R12, R3, R154, RZ ;  /* 0x0000009a030c7224 */ /* 0x000fce00078e02ff */
.L_x_81:
[----:B------:R-:W-:Y:S05]  /*2e10*/  BSYNC B1 ;  /* 0x0000000000017941 */ /* 0x000fea0003800000 */
.L_x_80:
        /* <DEDUP_REMOVED lines=11> */
.L_x_83:
[----:B------:R-:W-:Y:S05]  /*2ed0*/  BSYNC B1 ;  /* 0x0000000000017941 */ /* 0x000fea0003800000 */
.L_x_82:
[----:B-1----:R-:W-:Y:S01]  /*2ee0*/  @!P4 IMAD R3, R50, R153, R12 ;  /* 0x000000993203c224 */ /* 0x002fe200078e020c */
[----:B------:R-:W-:Y:S04]  /*2ef0*/  BSSY B1, `(.L_x_84) ;  /* 0x0000006000017945 */ /* 0x000fe80003800000 */
[----:B------:R1:W-:Y:S01]  /*2f00*/  @!P4 STG.E.U8 desc[UR36][R6.64+0x30], R3 ;  /* 0x000030030600c986 */ /* 0x0003e2000c101124 */
[----:B------:R-:W-:Y:S05]  /*2f10*/  @P3 BRA `(.L_x_85) ;  /* 0x00000000000c3947 */ /* 0x000fea0003800000 */
[----:B--2---:R-:W1:Y:S02]  /*2f20*/  LDG.E.U8 R155, desc[UR36][R10.64+0x31] ;  /* 0x000031240a9b7981 */ /* 0x004e64000c1e1100 */
[----:B-1----:R-:W-:-:S05]  /*2f30*/  PRMT R3, R155, 0x8880, RZ ;  /* 0x000088809b037816 */ /* 0x002fca00000000ff */
[----:B------:R-:W-:-:S07]  /*2f40*/  IMAD R12, R3, R154, RZ ;  /* 0x0000009a030c7224 */ /* 0x000fce00078e02ff */
.L_x_85:
[----:B------:R-:W-:Y:S05]  /*2f50*/  BSYNC B1 ;  /* 0x0000000000017941 */ /* 0x000fea0003800000 */
.L_x_84:
[----:B------:R-:W-:Y:S01]  /*2f60*/  @!P3 IMAD R51, R51, R153, R12 ;  /* 0x000000993333b224 */ /* 0x000fe200078e020c */
[----:B------:R-:W-:Y:S04]  /*2f70*/  BSSY B1, `(.L_x_86) ;  /* 0x0000006000017945 */ /* 0x000fe80003800000 */
[----:B------:R0:W-:Y:S01]  /*2f80*/  @!P3 STG.E.U8 desc[UR36][R6.64+0x31], R51 ;  /* 0x000031330600b986 */ /* 0x0001e2000c101124 */
[----:B------:R-:W-:Y:S05]  /*2f90*/  @P5 BRA `(.L_x_87) ;  /* 0x00000000000c5947 */ /* 0x000fea0003800000 */
[----:B--2---:R-:W1:Y:S02]  /*2fa0*/  LDG.E.U8 R155, desc[UR36][R8.64+0x38] ;  /* 0x00003824089b7981 */ /* 0x004e64000c1e1100 */
[----:B-1----:R-:W-:-:S05]  /*2fb0*/  PRMT R3, R155, 0x8880, RZ ;  /* 0x000088809b037816 */ /* 0x002fca00000000ff */
[----:B------:R-:W-:-:S07]  /*2fc0*/  IMAD R12, R3, R154, RZ ;  /* 0x0000009a030c7224 */ /* 0x000fce00078e02ff */
.L_x_87:
[----:B------:R-:W-:Y:S05]  /*2fd0*/  BSYNC B1 ;  /* 0x0000000000017941 */ /* 0x000fea0003800000 */
.L_x_86:
[----:B-1----:R-:W-:Y:S01]  /*2fe0*/  @!P5 IMAD R3, R52, R153, R12 ;  /* 0x000000993403d224 */ /* 0x002fe200078e020c */
[----:B------:R-:W-:Y:S04]  /*2ff0*/  BSSY B1, `(.L_x_88) ;  /* 0x0000006000017945 */ /* 0x000fe80003800000 */
[----:B------:R1:W-:Y:S01]  /*3000*/  @!P5 STG.E.U8 desc[UR36][R4.64+0x38], R3 ;  /* 0x000038030400d986 */ /* 0x0003e2000c101124 */
[----:B------:R-:W-:Y:S05]  /*3010*/  @P2 BRA `(.L_x_89) ;  /* 0x00000000000c2947 */ /* 0x000fea0003800000 */
[----:B--2---:R-:W1:Y:S02]  /*3020*/  LDG.E.U8 R155, desc[UR36][R8.64+0x39] ;  /* 0x00003924089b7981 */ /* 0x004e64000c1e1100 */
[----:B-1----:R-:W-:-:S05]  /*3030*/  PRMT R3, R155, 0x8880, RZ ;  /* 0x000088809b037816 */ /* 0x002fca00000000ff */
[----:B------:R-:W-:-:S07]  /*3040*/  IMAD R12, R3, R154, RZ ;  /* 0x0000009a030c7224 */ /* 0x000fce00078e02ff */
.L_x_89:
[----:B------:R-:W-:Y:S05]  /*3050*/  BSYNC B1 ;  /* 0x0000000000017941 */ /* 0x000fea0003800000 */
.L_x_88:
        /* <DEDUP_REMOVED lines=11> */
.L_x_91:
[----:B------:R-:W-:Y:S05]  /*3110*/  BSYNC B1 ;  /* 0x0000000000017941 */ /* 0x000fea0003800000 */
.L_x_90:
[----:B-1----:R-:W-:Y:S01]  /*3120*/  @!P4 IMAD R3, R54, R153, R12 ;  /* 0x000000993603c224 */ /* 0x002fe200078e020c */
[----:B------:R-:W-:Y:S04]  /*3130*/  BSSY B1, `(.L_x_92) ;  /* 0x0000006000017945 */ /* 0x000fe80003800000 */
[----:B------:R1:W-:Y:S01]  /*3140*/  @!P4 STG.E.U8 desc[UR36][R6.64+0x38], R3 ;  /* 0x000038030600c986 */ /* 0x0003e2000c101124 */
[----:B------:R-:W-:Y:S05]  /*3150*/  @P3 BRA `(.L_x_93) ;  /* 0x00000000000c3947 */ /* 0x000fea0003800000 */
[----:B--2---:R-:W1:Y:S02]  /*3160*/  LDG.E.U8 R155, desc[UR36][R10.64+0x39] ;  /* 0x000039240a9b7981 */ /* 0x004e64000c1e1100 */
[----:B-1----:R-:W-:-:S05]  /*3170*/  PRMT R3, R155, 0x8880, RZ ;  /* 0x000088809b037816 */ /* 0x002fca00000000ff */
[----:B------:R-:W-:-:S07]  /*3180*/  IMAD R12, R3, R154, RZ ;  /* 0x0000009a030c7224 */ /* 0x000fce00078e02ff */
.L_x_93:
[----:B------:R-:W-:Y:S05]  /*3190*/  BSYNC B1 ;  /* 0x0000000000017941 */ /* 0x000fea0003800000 */
.L_x_92:
[----:B------:R-:W-:Y:S01]  /*31a0*/  @!P3 IMAD R55, R55, R153, R12 ;  /* 0x000000993737b224 */ /* 0x000fe200078e020c */
[----:B------:R-:W-:Y:S04]  /*31b0*/  BSSY B1, `(.L_x_94) ;  /* 0x0000006000017945 */ /* 0x000fe80003800000 */
[----:B------:R0:W-:Y:S01]  /*31c0*/  @!P3 STG.E.U8 desc[UR36][R6.64+0x39], R55 ;  /* 0x000039370600b986 */ /* 0x0001e2000c101124 */
[----:B------:R-:W-:Y:S05]  /*31d0*/  @P5 BRA `(.L_x_95) ;  /* 0x00000000000c5947 */ /* 0x000fea0003800000 */
[----:B--2---:R-:W1:Y:S02]  /*31e0*/  LDG.E.U8 R155, desc[UR36][R8.64+0x40] ;  /* 0x00004024089b7981 */ /* 0x004e64000c1e1100 */
[----:B-1----:R-:W-:-:S05]  /*31f0*/  PRMT R3, R155, 0x8880, RZ ;  /* 0x000088809b037816 */ /* 0x002fca00000000ff */
[----:B------:R-:W-:-:S07]  /*3200*/  IMAD R12, R3, R154, RZ ;  /* 0x0000009a030c7224 */ /* 0x000fce00078e02ff */
.L_x_95:
[----:B------:R-:W-:Y:S05]  /*3210*/  BSYNC B1 ;  /* 0x0000000000017941 */ /* 0x000fea0003800000 */
.L_x_94:
[----:B-1----:R-:W-:Y:S01]  /*3220*/  @!P5 IMAD R3, R56, R153, R12 ;  /* 0x000000993803d224 */ /* 0x002fe200078e020c */
[----:B------:R-:W-:Y:S04]  /*3230*/  BSSY B1, `(.L_x_96) ;  /* 0x0000006000017945 */ /* 0x000fe80003800000 */
[----:B------:R1:W-:Y:S01]  /*3240*/  @!P5 STG.E.U8 desc[UR36][R4.64+0x40], R3 ;  /* 0x000040030400d986 */ /* 0x0003e2000c101124 */
[----:B------:R-:W-:Y:S05]  /*3250*/  @P2 BRA `(.L_x_97) ;  /* 0x00000000000c2947 */ /* 0x000fea0003800000 */
[----:B--2---:R-:W1:Y:S02]  /*3260*/  LDG.E.U8 R155, desc[UR36][R8.64+0x41] ;  /* 0x00004124089b7981 */ /* 0x004e64000c1e1100 */
[----:B-1----:R-:W-:-:S05]  /*3270*/  PRMT R3, R155, 0x8880, RZ ;  /* 0x000088809b037816 */ /* 0x002fca00000000ff */
[----:B------:R-:W-:-:S07]  /*3280*/  IMAD R12, R3, R154, RZ ;  /* 0x0000009a030c7224 */ /* 0x000fce00078e02ff */
.L_x_97:
[----:B------:R-:W-:Y:S05]  /*3290*/  BSYNC B1 ;  /* 0x0000000000017941 */ /* 0x000fea0003800000 */
.L_x_96:
        /* <DEDUP_REMOVED lines=11> */
.L_x_99:
[----:B------:R-:W-:Y:S05]  /*3350*/  BSYNC B1 ;  /* 0x0000000000017941 */ /* 0x000fea0003800000 */
.L_x_98:
[----:B-1----:R-:W-:Y:S01]  /*3360*/  @!P4 IMAD R3, R58, R153, R12 ;  /* 0x000000993a03c224 */ /* 0x002fe200078e020c */
[----:B------:R-:W-:Y:S04]  /*3370*/  BSSY B1, `(.L_x_100) ;  /* 0x0000006000017945 */ /* 0x000fe80003800000 */
[----:B------:R1:W-:Y:S01]  /*3380*/  @!P4 STG.E.U8 desc[UR36][R6.64+0x40], R3 ;  /* 0x000040030600c986 */ /* 0x0003e2000c101124 */
[----:B------:R-:W-:Y:S05]  /*3390*/  @P3 BRA `(.L_x_101) ;  /* 0x00000000000c3947 */ /* 0x000fea0003800000 */
[----:B--2---:R-:W1:Y:S02]  /*33a0*/  LDG.E.U8 R155, desc[UR36][R10.64+0x41] ;  /* 0x000041240a9b7981 */ /* 0x004e64000c1e1100 */
[----:B-1----:R-:W-:-:S05]  /*33b0*/  PRMT R3, R155, 0x8880, RZ ;  /* 0x000088809b037816 */ /* 0x002fca00000000ff */
[----:B------:R-:W-:-:S07]  /*33c0*/  IMAD R12, R3, R154, RZ ;  /* 0x0000009a030c7224 */ /* 0x000fce00078e02ff */
.L_x_101:
[----:B------:R-:W-:Y:S05]  /*33d0*/  BSYNC B1 ;  /* 0x0000000000017941 */ /* 0x000fea0003800000 */
.L_x_100:
[----:B------:R-:W-:Y:S01]  /*33e0*/  @!P3 IMAD R59, R59, R153, R12 ;  /* 0x000000993b3bb224 */ /* 0x000fe200078e020c */
[----:B------:R-:W-:Y:S04]  /*33f0*/  BSSY B1, `(.L_x_102) ;  /* 0x0000006000017945 */ /* 0x000fe80003800000 */
[----:B------:R0:W-:Y:S01]  /*3400*/  @!P3 STG.E.U8 desc[UR36][R6.64+0x41], R59 ;  /* 0x0000413b0600b986 */ /* 0x0001e2000c101124 */
[----:B------:R-:W-:Y:S05]  /*3410*/  @P5 BRA `(.L_x_103) ;  /* 0x00000000000c5947 */ /* 0x000fea0003800000 */
[----:B--2---:R-:W1:Y:S02]  /*3420*/  LDG.E.U8 R155, desc[UR36][R8.64+0x48] ;  /* 0x00004824089b7981 */ /* 0x004e64000c1e1100 */
[----:B-1----:R-:W-:-:S05]  /*3430*/  PRMT R3, R155, 0x8880, RZ ;  /* 0x000088809b037816 */ /* 0x002fca00000000ff */
[----:B------:R-:W-:-:S07]  /*3440*/  IMAD R12, R3, R154, RZ ;  /* 0x0000009a030c7224 */ /* 0x000fce00078e02ff */
.L_x_103:
[----:B------:R-:W-:Y:S05]  /*3450*/  BSYNC B1 ;  /* 0x0000000000017941 */ /* 0x000fea0003800000 */
.L_x_102:
[----:B-1----:R-:W-:Y:S01]  /*3460*/  @!P5 IMAD R3, R60, R153, R12 ;  /* 0x000000993c03d224 */ /* 0x002fe200078e020c */
[----:B------:R-:W-:Y:S04]  /*3470*/  BSSY B1, `(.L_x_104) ;  /* 0x0000006000017945 */ /* 0x000fe80003800000 */
[----:B------:R1:W-:Y:S01]  /*3480*/  @!P5 STG.E.U8 desc[UR36][R4.64+0x48], R3 ;  /* 0x000048030400d986 */ /* 0x0003e2000c101124 */
[----:B------:R-:W-:Y:S05]  /*3490*/  @P2 BRA `(.L_x_105) ;  /* 0x00000000000c2947 */ /* 0x000fea0003800000 */
[----:B--2---:R-:W1:Y:S02]  /*34a0*/  LDG.E.U8 R155, desc[UR36][R8.64+0x49] ;  /* 0x00004924089b7981 */ /* 0x004e64000c1e1100 */
[----:B-1----:R-:W-:-:S05]  /*34b0*/  PRMT R3, R155, 0x8880, RZ ;  /* 0x000088809b037816 */ /* 0x002fca00000000ff */
[----:B------:R-:W-:-:S07]  /*34c0*/  IMAD R12, R3, R154, RZ ;  /* 0x0000009a030c7224 */ /* 0x000fce00078e02ff */
.L_x_105:
[----:B------:R-:W-:Y:S05]  /*34d0*/  BSYNC B1 ;  /* 0x0000000000017941 */ /* 0x000fea0003800000 */
.L_x_104:
        /* <DEDUP_REMOVED lines=11> */
.L_x_107:
[----:B------:R-:W-:Y:S05]  /*3590*/  BSYNC B1 ;  /* 0x0000000000017941 */ /* 0x000fea0003800000 */
.L_x_106:
[----:B-1----:R-:W-:Y:S01]  /*35a0*/  @!P4 IMAD R3, R62, R153, R12 ;  /* 0x000000993e03c224 */ /* 0x002fe200078e020c */
[----:B------:R-:W-:Y:S04]  /*35b0*/  BSSY B1, `(.L_x_108) ;  /* 0x0000006000017945 */ /* 0x000fe80003800000 */
[----:B------:R1:W-:Y:S01]  /*35c0*/  @!P4 STG.E.U8 desc[UR36][R6.64+0x48], R3 ;  /* 0x000048030600c986 */ /* 0x0003e2000c101124 */
[----:B------:R-:W-:Y:S05]  /*35d0*/  @P3 BRA `(.L_x_109) ;  /* 0x00000000000c3947 */ /* 0x000fea0003800000 */
[----:B--2---:R-:W1:Y:S02]  /*35e0*/  LDG.E.U8 R155, desc[UR36][R10.64+0x49] ;  /* 0x000049240a9b7981 */ /* 0x004e64000c1e1100 */
[----:B-1----:R-:W-:-:S05]  /*35f0*/  PRMT R3, R155, 0x8880, RZ ;  /* 0x000088809b037816 */ /* 0x002fca00000000ff */
[----:B------:R-:W-:-:S07]  /*3600*/  IMAD R12, R3, R154, RZ ;  /* 0x0000009a030c7224 */ /* 0x000fce00078e02ff */
.L_x_109:
[----:B------:R-:W-:Y:S05]  /*3610*/  BSYNC B1 ;  /* 0x0000000000017941 */ /* 0x000fea0003800000 */
.L_x_108:
[----:B------:R-:W-:Y:S01]  /*3620*/  @!P3 IMAD R63, R63, R153, R12 ;  /* 0x000000993f3fb224 */ /* 0x000fe200078e020c */
[----:B------:R-:W-:Y:S04]  /*3630*/  BSSY B1, `(.L_x_110) ;  /* 0x0000006000017945 */ /* 0x000fe80003800000 */
[----:B------:R0:W-:Y:S01]  /*3640*/  @!P3 STG.E.U8 desc[UR36][R6.64+0x49], R63 ;  /* 0x0000493f0600b986 */ /* 0x0001e2000c101124 */
[----:B------:R-:W-:Y:S05]  /*3650*/  @P5 BRA `(.L_x_111) ;  /* 0x00000000000c5947 */ /* 0x000fea0003800000 */
[----:B--2---:R-:W1:Y:S02]  /*3660*/  LDG.E.U8 R155, desc[UR36][R8.64+0x50] ;  /* 0x00005024089b7981 */ /* 0x004e64000c1e1100 */
[----:B-1----:R-:W-:-:S05]  /*3670*/  PRMT R3, R155, 0x8880, RZ ;  /* 0x000088809b037816 */ /* 0x002fca00000000ff */
[----:B------:R-:W-:-:S07]  /*3680*/  IMAD R12, R3, R154, RZ ;  /* 0x0000009a030c7224 */ /* 0x000fce00078e02ff */
.L_x_111:
[----:B------:R-:W-:Y:S05]  /*3690*/  BSYNC B1 ;  /* 0x0000000000017941 */ /* 0x000fea0003800000 */
.L_x_110:
[----:B-1----:R-:W-:Y:S01]  /*36a0*/  @!P5 IMAD R3, R64, R153, R12 ;  /* 0x000000994003d224 */ /* 0x002fe200078e020c */
[----:B------:R-:W-:Y:S04]  /*36b0*/  BSSY B1, `(.L_x_112) ;  /* 0x0000006000017945 */ /* 0x000fe80003800000 */
[----:B------:R1:W-:Y:S01]  /*36c0*/  @!P5 STG.E.U8 desc[UR36][R4.64+0x50], R3 ;  /* 0x000050030400d986 */ /* 0x0003e2000c101124 */
[----:B------:R-:W-:Y:S05]  /*36d0*/  @P2 BRA `(.L_x_113) ;  /* 0x00000000000c2947 */ /* 0x000fea0003800000 */
[----:B--2---:R-:W1:Y:S02]  /*36e0*/  LDG.E.U8 R155, desc[UR36][R8.64+0x51] ;  /* 0x00005124089b7981 */ /* 0x004e64000c1e1100 */
[----:B-1----:R-:W-:-:S05]  /*36f0*/  PRMT R3, R155, 0x8880, RZ ;  /* 0x000088809b037816 */ /* 0x002fca00000000ff */
[----:B------:R-:W-:-:S07]  /*3700*/  IMAD R12, R3, R154, RZ ;  /* 0x0000009a030c7224 */ /* 0x000fce00078e02ff */
.L_x_113:
[----:B------:R-:W-:Y:S05]  /*3710*/  BSYNC B1 ;  /* 0x0000000000017941 */ /* 0x000fea0003800000 */
.L_x_112:
        /* <DEDUP_REMOVED lines=11> */
.L_x_115:
[----:B------:R-:W-:Y:S05]  /*37d0*/  BSYNC B1 ;  /* 0x0000000000017941 */ /* 0x000fea0003800000 */
.L_x_114:
[----:B-1----:R-:W-:Y:S01]  /*37e0*/  @!P4 IMAD R3, R66, R153, R12 ;  /* 0x000000994203c224 */ /* 0x002fe200078e020c */
[----:B------:R-:W-:Y:S04]  /*37f0*/  BSSY B1, `(.L_x_116) ;  /* 0x0000006000017945 */ /* 0x000fe80003800000 */
[----:B------:R1:W-:Y:S01]  /*3800*/  @!P4 STG.E.U8 desc[UR36][R6.64+0x50], R3 ;  /* 0x000050030600c986 */ /* 0x0003e2000c101124 */
[----:B------:R-:W-:Y:S05]  /*3810*/  @P3 BRA `(.L_x_117) ;  /* 0x00000000000c3947 */ /* 0x000fea0003800000 */
[----:B--2---:R-:W1:Y:S02]  /*3820*/  LDG.E.U8 R155, desc[UR36][R10.64+0x51] ;  /* 0x000051240a9b7981 */ /* 0x004e64000c1e1100 */
[----:B-1----:R-:W-:-:S05]  /*3830*/  PRMT R3, R155, 0x8880, RZ ;  /* 0x000088809b037816 */ /* 0x002fca00000000ff */
[----:B------:R-:W-:-:S07]  /*3840*/  IMAD R12, R3, R154, RZ ;  /* 0x0000009a030c7224 */ /* 0x000fce00078e02ff */
.L_x_117:
[----:B------:R-:W-:Y:S05]  /*3850*/  BSYNC B1 ;  /* 0x0000000000017941 */ /* 0x000fea0003800000 */
.L_x_116:
[----:B------:R-:W-:Y:S01]  /*3860*/  @!P3 IMAD R67, R67, R153, R12 ;  /* 0x000000994343b224 */ /* 0x000fe200078e020c */
[----:B------:R-:W-:Y:S04]  /*3870*/  BSSY B1, `(.L_x_118) ;  /* 0x0000006000017945 */ /* 0x000fe80003800000 */
[----:B------:R0:W-:Y:S01]  /*3880*/  @!P3 STG.E.U8 desc[UR36][R6.64+0x51], R67 ;  /* 0x000051430600b986 */ /* 0x0001e2000c101124 */
[----:B------:R-:W-:Y:S05]  /*3890*/  @P5 BRA `(.L_x_119) ;  /* 0x00000000000c5947 */ /* 0x000fea0003800000 */
[----:B--2---:R-:W1:Y:S02]  /*38a0*/  LDG.E.U8 R155, desc[UR36][R8.64+0x58] ;  /* 0x00005824089b7981 */ /* 0x004e64000c1e1100 */
[----:B-1----:R-:W-:-:S05]  /*38b0*/  PRMT R3, R155, 0x8880, RZ ;  /* 0x000088809b037816 */ /* 0x002fca00000000ff */
[----:B------:R-:W-:-:S07]  /*38c0*/  IMAD R12, R3, R154, RZ ;  /* 0x0000009a030c7224 */ /* 0x000fce00078e02ff */
.L_x_119:
[----:B------:R-:W-:Y:S05]  /*38d0*/  BSYNC B1 ;  /* 0x0000000000017941 */ /* 0x000fea0003800000 */
.L_x_118:
[----:B-1----:R-:W-:Y:S01]  /*38e0*/  @!P5 IMAD R3, R68, R153, R12 ;  /* 0x000000994403d224 */ /* 0x002fe200078e020c */
[----:B------:R-:W-:Y:S04]  /*38f0*/  BSSY B1, `(.L_x_120) ;  /* 0x0000006000017945 */ /* 0x000fe80003800000 */
[----:B------:R1:W-:Y:S01]  /*3900*/  @!P5 STG.E.U8 desc[UR36][R4.64+0x58], R3 ;  /* 0x000058030400d986 */ /* 0x0003e2000c101124 */
[----:B------:R-:W-:Y:S05]  /*3910*/  @P2 BRA `(.L_x_121) ;  /* 0x00000000000c2947 */ /* 0x000fea0003800000 */
[----:B--2---:R-:W1:Y:S02]  /*3920*/  LDG.E.U8 R155, desc[UR36][R8.64+0x59] ;  /* 0x00005924089b7981 */ /* 0x004e64000c1e1100 */
[----:B-1----:R-:W-:-:S05]  /*3930*/  PRMT R3, R155, 0x8880, RZ ;  /* 0x000088809b037816 */ /* 0x002fca00000000ff */
[----:B------:R-:W-:-:S07]  /*3940*/  IMAD R12, R3, R154, RZ ;  /* 0x0000009a030c7224 */ /* 0x000fce00078e02ff */
.L_x_121:
[----:B------:R-:W-:Y:S05]  /*3950*/  BSYNC B1 ;  /* 0x0000000000017941 */ /* 0x000fea0003800000 */
.L_x_120:
        /* <DEDUP_REMOVED lines=11> */
.L_x_123:
[----:B------:R-:W-:Y:S05]  /*3a10*/  BSYNC B1 ;  /* 0x0000000000017941 */ /* 0x000fea0003800000 */
.L_x_122:
[----:B-1----:R-:W-:Y:S01]  /*3a20*/  @!P4 IMAD R3, R70, R153, R12 ;  /* 0x000000994603c224 */ /* 0x002fe200078e020c */
[----:B------:R-:W-:Y:S04]  /*3a30*/  BSSY B1, `(.L_x_124) ;  /* 0x0000006000017945 */ /* 0x000fe80003800000 */
[----:B------:R1:W-:Y:S01]  /*3a40*/  @!P4 STG.E.U8 desc[UR36][R6.64+0x58], R3 ;  /* 0x000058030600c986 */ /* 0x0003e2000c101124 */
[----:B------:R-:W-:Y:S05]  /*3a50*/  @P3 BRA `(.L_x_125) ;  /* 0x00000000000c3947 */ /* 0x000fea0003800000 */
[----:B--2---:R-:W1:Y:S02]  /*3a60*/  LDG.E.U8 R155, desc[UR36][R10.64+0x59] ;  /* 0x000059240a9b7981 */ /* 0x004e64000c1e1100 */
[----:B-1----:R-:W-:-:S05]  /*3a70*/  PRMT R3, R155, 0x8880, RZ ;  /* 0x000088809b037816 */ /* 0x002fca00000000ff */
[----:B------:R-:W-:-:S07]  /*3a80*/  IMAD R12, R3, R154, RZ ;  /* 0x0000009a030c7224 */ /* 0x000fce00078e02ff */
.L_x_125:
[----:B------:R-:W-:Y:S05]  /*3a90*/  BSYNC B1 ;  /* 0x0000000000017941 */ /* 0x000fea0003800000 */
.L_x_124:
[----:B------:R-:W-:Y:S01]  /*3aa0*/  @!P3 IMAD R71, R71, R153, R12 ;  /* 0x000000994747b224 */ /* 0x000fe200078e020c */
[----:B------:R-:W-:Y:S04]  /*3ab0*/  BSSY B1, `(.L_x_126) ;  /* 0x0000006000017945 */ /* 0x000fe80003800000 */
[----:B------:R0:W-:Y:S01]  /*3ac0*/  @!P3 STG.E.U8 desc[UR36][R6.64+0x59], R71 ;  /* 0x000059470600b986 */ /* 0x0001e2000c101124 */
[----:B------:R-:W-:Y:S05]  /*3ad0*/  @P5 BRA `(.L_x_127) ;  /* 0x00000000000c5947 */ /* 0x000fea0003800000 */
[----:B--2---:R-:W1:Y:S02]  /*3ae0*/  LDG.E.U8 R155, desc[UR36][R8.64+0x60] ;  /* 0x00006024089b7981 */ /* 0x004e64000c1e1100 */
[----:B-1----:R-:W-:-:S05]  /*3af0*/  PRMT R3, R155, 0x8880, RZ ;  /* 0x000088809b037816 */ /* 0x002fca00000000ff */
[----:B------:R-:W-:-:S07]  /*3b00*/  IMAD R12, R3, R154, RZ ;  /* 0x0000009a030c7224 */ /* 0x000fce00078e02ff */
.L_x_127:
[----:B------:R-:W-:Y:S05]  /*3b10*/  BSYNC B1 ;  /* 0x0000000000017941 */ /* 0x000fea0003800000 */
.L_x_126:
[----:B-1----:R-:W-:Y:S01]  /*3b20*/  @!P5 IMAD R3, R72, R153, R12 ;  /* 0x000000994803d224 */ /* 0x002fe200078e020c */
[----:B------:R-:W-:Y:S04]  /*3b30*/  BSSY B1, `(.L_x_128) ;  /* 0x0000006000017945 */ /* 0x000fe80003800000 */
[----:B------:R1:W-:Y:S01]  /*3b40*/  @!P5 STG.E.U8 desc[UR36][R4.64+0x60], R3 ;  /* 0x000060030400d986 */ /* 0x0003e2000c101124 */
[----:B------:R-:W-:Y:S05]  /*3b50*/  @P2 BRA `(.L_x_129) ;  /* 0x00000000000c2947 */ /* 0x000fea0003800000 */
[----:B--2---:R-:W1:Y:S02]  /*3b60*/  LDG.E.U8 R155, desc[UR36][R8.64+0x61] ;  /* 0x00006124089b7981 */ /* 0x004e64000c1e1100 */
[----:B-1----:R-:W-:-:S05]  /*3b70*/  PRMT R3, R155, 0x8880, RZ ;  /* 0x000088809b037816 */ /* 0x002fca00000000ff */
[----:B------:R-:W-:-:S07]  /*3b80*/  IMAD R12, R3, R154, RZ ;  /* 0x0000009a030c7224 */ /* 0x000fce00078e02ff */
.L_x_129:
[----:B------:R-:W-:Y:S05]  /*3b90*/  BSYNC B1 ;  /* 0x0000000000017941 */ /* 0x000fea0003800000 */
.L_x_128:
        /* <DEDUP_REMOVED lines=11> */
.L_x_131:
[----:B------:R-:W-:Y:S05]  /*3c50*/  BSYNC B1 ;  /* 0x0000000000017941 */ /* 0x000fea0003800000 */
.L_x_130:
[----:B-1----:R-:W-:Y:S01]  /*3c60*/  @!P4 IMAD R3, R74, R153, R12 ;  /* 0x000000994a03c224 */ /* 0x002fe200078e020c */
[----:B------:R-:W-:Y:S04]  /*3c70*/  BSSY B1, `(.L_x_132) ;  /* 0x0000006000017945 */ /* 0x000fe80003800000 */
[----:B------:R1:W-:Y:S01]  /*3c80*/  @!P4 STG.E.U8 desc[UR36][R6.64+0x60], R3 ;  /* 0x000060030600c986 */ /* 0x0003e2000c101124 */
[----:B------:R-:W-:Y:S05]  /*3c90*/  @P3 BRA `(.L_x_133) ;  /* 0x00000000000c3947 */ /* 0x000fea0003800000 */
[----:B--2---:R-:W1:Y:S02]  /*3ca0*/  LDG.E.U8 R155, desc[UR36][R10.64+0x61] ;  /* 0x000061240a9b7981 */ /* 0x004e64000c1e1100 */
[----:B-1----:R-:W-:-:S05]  /*3cb0*/  PRMT R3, R155, 0x8880, RZ ;  /* 0x000088809b037816 */ /* 0x002fca00000000ff */
[----:B------:R-:W-:-:S07]  /*3cc0*/  IMAD R12, R3, R154, RZ ;  /* 0x0000009a030c7224 */ /* 0x000fce00078e02ff */
.L_x_133:
[----:B------:R-:W-:Y:S05]  /*3cd0*/  BSYNC B1 ;  /* 0x0000000000017941 */ /* 0x000fea0003800000 */
.L_x_132:
[----:B------:R-:W-:Y:S01]  /*3ce0*/  @!P3 IMAD R75, R75, R153, R12 ;  /* 0x000000994b4bb224 */ /* 0x000fe200078e020c */
[----:B------:R-:W-:Y:S04]  /*3cf0*/  BSSY B1, `(.L_x_134) ;  /* 0x0000006000017945 */ /* 0x000fe80003800000 */
[----:B------:R0:W-:Y:S01]  /*3d00*/  @!P3 STG.E.U8 desc[UR36][R6.64+0x61], R75 ;  /* 0x0000614b0600b986 */ /* 0x0001e2000c101124 */
[----:B------:R-:W-:Y:S05]  /*3d10*/  @P5 BRA `(.L_x_135) ;  /* 0x00000000000c5947 */ /* 0x000fea0003800000 */
[----:B--2---:R-:W1:Y:S02]  /*3d20*/  LDG.E.U8 R155, desc[UR36][R8.64+0x68] ;  /* 0x00006824089b7981 */ /* 0x004e64000c1e1100 */
[----:B-1----:R-:W-:-:S05]  /*3d30*/  PRMT R3, R155, 0x8880, RZ ;  /* 0x000088809b037816 */ /* 0x002fca00000000ff */
[----:B------:R-:W-:-:S07]  /*3d40*/  IMAD R12, R3, R154, RZ ;  /* 0x0000009a030c7224 */ /* 0x000fce00078e02ff */
.L_x_135:
[----:B------:R-:W-:Y:S05]  /*3d50*/  BSYNC B1 ;  /* 0x0000000000017941 */ /* 0x000fea0003800000 */
.L_x_134:
[----:B-1----:R-:W-:Y:S01]  /*3d60*/  @!P5 IMAD R3, R76, R153, R12 ;  /* 0x000000994c03d224 */ /* 0x002fe200078e020c */
[----:B------:R-:W-:Y:S04]  /*3d70*/  BSSY B1, `(.L_x_136) ;  /* 0x0000006000017945 */ /* 0x000fe80003800000 */
[----:B------:R1:W-:Y:S01]  /*3d80*/  @!P5 STG.E.U8 desc[UR36][R4.64+0x68], R3 ;  /* 0x000068030400d986 */ /* 0x0003e2000c101124 */
[----:B------:R-:W-:Y:S05]  /*3d90*/  @P2 BRA `(.L_x_137) ;  /* 0x00000000000c2947 */ /* 0x000fea0003800000 */
[----:B--2---:R-:W1:Y:S02]  /*3da0*/  LDG.E.U8 R155, desc[UR36][R8.64+0x69] ;  /* 0x00006924089b7981 */ /* 0x004e64000c1e1100 */
[----:B-1----:R-:W-:-:S05]  /*3db0*/  PRMT R3, R155, 0x8880, RZ ;  /* 0x000088809b037816 */ /* 0x002fca00000000ff */
[----:B------:R-:W-:-:S07]  /*3dc0*/  IMAD R12, R3, R154, RZ ;  /* 0x0000009a030c7224 */ /* 0x000fce00078e02ff */
.L_x_137:
[----:B------:R-:W-:Y:S05]  /*3dd0*/  BSYNC B1 ;  /* 0x0000000000017941 */ /* 0x000fea0003800000 */
.L_x_136:
        /* <DEDUP_REMOVED lines=11> */
.L_x_139:
[----:B------:R-:W-:Y:S05]  /*3e90*/  BSYNC B1 ;  /* 0x0000000000017941 */ /* 0x000fea0003800000 */
.L_x_138:
[----:B-1----:R-:W-:Y:S01]  /*3ea0*/  @!P4 IMAD R3, R78, R153, R12 ;  /* 0x000000994e03c224 */ /* 0x002fe200078e020c */
[----:B------:R-:W-:Y:S04]  /*3eb0*/  BSSY B1, `(.L_x_140) ;  /* 0x0000006000017945 */ /* 0x000fe80003800000 */
[----:B------:R1:W-:Y:S01]  /*3ec0*/  @!P4 STG.E.U8 desc[UR36][R6.64+0x68], R3 ;  /* 0x000068030600c986 */ /* 0x0003e2000c101124 */
[----:B------:R-:W-:Y:S05]  /*3ed0*/  @P3 BRA `(.L_x_141) ;  /* 0x00000000000c3947 */ /* 0x000fea0003800000 */
[----:B--2---:R-:W1:Y:S02]  /*3ee0*/  LDG.E.U8 R155, desc[UR36][R10.64+0x69] ;  /* 0x000069240a9b7981 */ /* 0x004e64000c1e1100 */
[----:B-1----:R-:W-:-:S05]  /*3ef0*/  PRMT R3, R155, 0x8880, RZ ;  /* 0x000088809b037816 */ /* 0x002fca00000000ff */
[----:B------:R-:W-:-:S07]  /*3f00*/  IMAD R12, R3, R154, RZ ;  /* 0x0000009a030c7224 */ /* 0x000fce00078e02ff */
.L_x_141:
[----:B------:R-:W-:Y:S05]  /*3f10*/  BSYNC B1 ;  /* 0x0000000000017941 */ /* 0x000fea0003800000 */
.L_x_140:
[----:B------:R-:W-:Y:S01]  /*3f20*/  @!P3 IMAD R79, R79, R153, R12 ;  /* 0x000000994f4fb224 */ /* 0x000fe200078e020c */
[----:B------:R-:W-:Y:S04]  /*3f30*/  BSSY B1, `(.L_x_142) ;  /* 0x0000006000017945 */ /* 0x000fe80003800000 */
[----:B------:R0:W-:Y:S01]  /*3f40*/  @!P3 STG.E.U8 desc[UR36][R6.64+0x69], R79 ;  /* 0x0000694f0600b986 */ /* 0x0001e2000c101124 */
[----:B------:R-:W-:Y:S05]  /*3f50*/  @P5 BRA `(.L_x_143) ;  /* 0x00000000000c5947 */ /* 0x000fea0003800000 */
[----:B--2---:R-:W1:Y:S02]  /*3f60*/  LDG.E.U8 R155, desc[UR36][R8.64+0x70] ;  /* 0x00007024089b7981 */ /* 0x004e64000c1e1100 */
[----:B-1----:R-:W-:-:S05]  /*3f70*/  PRMT R3, R155, 0x8880, RZ ;  /* 0x000088809b037816 */ /* 0x002fca00000000ff */
[----:B------:R-:W-:-:S07]  /*3f80*/  IMAD R12, R3, R154, RZ ;  /* 0x0000009a030c7224 */ /* 0x000fce00078e02ff */
.L_x_143:
[----:B------:R-:W-:Y:S05]  /*3f90*/  BSYNC B1 ;  /* 0x0000000000017941 */ /* 0x000fea0003800000 */
.L_x_142:
[----:B-1----:R-:W-:Y:S01]  /*3fa0*/  @!P5 IMAD R3, R80, R153, R12 ;  /* 0x000000995003d224 */ /* 0x002fe200078e020c */
[----:B------:R-:W-:Y:S04]  /*3fb0*/  BSSY B1, `(.L_x_144) ;  /* 0x0000006000017945 */ /* 0x000fe80003800000 */
[----:B------:R1:W-:Y:S01]  /*3fc0*/  @!P5 STG.E.U8 desc[UR36][R4.64+0x70], R3 ;  /* 0x000070030400d986 */ /* 0x0003e2000c101124 */
[----:B------:R-:W-:Y:S05]  /*3fd0*/  @P2 BRA `(.L_x_145) ;  /* 0x00000000000c2947 */ /* 0x000fea0003800000 */
[----:B--2---:R-:W1:Y:S02]  /*3fe0*/  LDG.E.U8 R155, desc[UR36][R8.64+0x71] ;  /* 0x00007124089b7981 */ /* 0x004e64000c1e1100 */
[----:B-1----:R-:W-:-:S05]  /*3ff0*/  PRMT R3, R155, 0x8880, RZ ;  /* 0x000088809b037816 */ /* 0x002fca00000000ff */
[----:B------:R-:W-:-:S07]  /*4000*/  IMAD R12, R3, R154, RZ ;  /* 0x0000009a030c7224 */ /* 0x000fce00078e02ff */
.L_x_145:
[----:B------:R-:W-:Y:S05]  /*4010*/  BSYNC B1 ;  /* 0x0000000000017941 */ /* 0x000fea0003800000 */
.L_x_144:
        /* <DEDUP_REMOVED lines=11> */
.L_x_147:
[----:B------:R-:W-:Y:S05]  /*40d0*/  BSYNC B1 ;  /* 0x0000000000017941 */ /* 0x000fea0003800000 */
.L_x_146:
[----:B-1----:R-:W-:Y:S01]  /*40e0*/  @!P4 IMAD R3, R82, R153, R12 ;  /* 0x000000995203c224 */ /* 0x002fe200078e020c */
[----:B------:R-:W-:Y:S04]  /*40f0*/  BSSY B1, `(.L_x_148) ;  /* 0x0000006000017945 */ /* 0x000fe80003800000 */
[----:B------:R1:W-:Y:S01]  /*4100*/  @!P4 STG.E.U8 desc[UR36][R6.64+0x70], R3 ;  /* 0x000070030600c986 */ /* 0x0003e2000c101124 */
[----:B------:R-:W-:Y:S05]  /*4110*/  @P3 BRA `(.L_x_149) ;  /* 0x00000000000c3947 */ /* 0x000fea0003800000 */
[----:B--2---:R-:W1:Y:S02]  /*4120*/  LDG.E.U8 R155, desc[UR36][R10.64+0x71] ;  /* 0x000071240a9b7981 */ /* 0x004e64000c1e1100 */
[----:B-1----:R-:W-:-:S05]  /*4130*/  PRMT R3, R155, 0x8880, RZ ;  /* 0x000088809b037816 */ /* 0x002fca00000000ff */
[----:B------:R-:W-:-:S07]  /*4140*/  IMAD R12, R3, R154, RZ ;  /* 0x0000009a030c7224 */ /* 0x000fce00078e02ff */
.L_x_149:
[----:B------:R-:W-:Y:S05]  /*4150*/  BSYNC B1 ;  /* 0x0000000000017941 */ /* 0x000fea0003800000 */
.L_x_148:
[----:B------:R-:W-:Y:S01]  /*4160*/  @!P3 IMAD R83, R83, R153, R12 ;  /* 0x000000995353b224 */ /* 0x000fe200078e020c */
[----:B------:R-:W-:Y:S04]  /*4170*/  BSSY B1, `(.L_x_150) ;  /* 0x0000006000017945 */ /* 0x000fe80003800000 */
[----:B------:R0:W-:Y:S01]  /*4180*/  @!P3 STG.E.U8 desc[UR36][R6.64+0x71], R83 ;  /* 0x000071530600b986 */ /* 0x0001e2000c101124 */
[----:B------:R-:W-:Y:S05]  /*4190*/  @P5 BRA `(.L_x_151) ;  /* 0x00000000000c5947 */ /* 0x000fea0003800000 */
[----:B--2---:R-:W1:Y:S02]  /*41a0*/  LDG.E.U8 R155, desc[UR36][R8.64+0x78] ;  /* 0x00007824089b7981 */ /* 0x004e64000c1e1100 */
[----:B-1----:R-:W-:-:S05]  /*41b0*/  PRMT R3, R155, 0x8880, RZ ;  /* 0x000088809b037816 */ /* 0x002fca00000000ff */
[----:B------:R-:W-:-:S07]  /*41c0*/  IMAD R12, R3, R154, RZ ;  /* 0x0000009a030c7224 */ /* 0x000fce00078e02ff */
.L_x_151:
[----:B------:R-:W-:Y:S05]  /*41d0*/  BSYNC B1 ;  /* 0x0000000000017941 */ /* 0x000fea0003800000 */
.L_x_150:
[----:B-1----:R-:W-:Y:S01]  /*41e0*/  @!P5 IMAD R3, R84, R153, R12 ;  /* 0x000000995403d224 */ /* 0x002fe200078e020c */
[----:B------:R-:W-:Y:S04]  /*41f0*/  BSSY B1, `(.L_x_152) ;  /* 0x0000006000017945 */ /* 0x000fe80003800000 */
[----:B------:R1:W-:Y:S01]  /*4200*/  @!P5 STG.E.U8 desc[UR36][R4.64+0x78], R3 ;  /* 0x000078030400d986 */ /* 0x0003e2000c101124 */
[----:B------:R-:W-:Y:S05]  /*4210*/  @P2 BRA `(.L_x_153) ;  /* 0x00000000000c2947 */ /* 0x000fea0003800000 */
[----:B--2---:R-:W1:Y:S02]  /*4220*/  LDG.E.U8 R155, desc[UR36][R8.64+0x79] ;  /* 0x00007924089b7981 */ /* 0x004e64000c1e1100 */
[----:B-1----:R-:W-:-:S05]  /*4230*/  PRMT R3, R155, 0x8880, RZ ;  /* 0x000088809b037816 */ /* 0x002fca00000000ff */
[----:B------:R-:W-:-:S07]  /*4240*/  IMAD R12, R3, R154, RZ ;  /* 0x0000009a030c7224 */ /* 0x000fce00078e02ff */
.L_x_153:
[----:B------:R-:W-:Y:S05]  /*4250*/  BSYNC B1 ;  /* 0x0000000000017941 */ /* 0x000fea0003800000 */
.L_x_152:
        /* <DEDUP_REMOVED lines=11> */
.L_x_155:
[----:B------:R-:W-:Y:S05]  /*4310*/  BSYNC B1 ;  /* 0x0000000000017941 */ /* 0x000fea0003800000 */
.L_x_154:
[----:B-1----:R-:W-:Y:S01]  /*4320*/  @!P4 IMAD R3, R86, R153, R12 ;  /* 0x000000995603c224 */ /* 0x002fe200078e020c */
[----:B------:R-:W-:Y:S04]  /*4330*/  BSSY B1, `(.L_x_156) ;  /* 0x0000006000017945 */ /* 0x000fe80003800000 */
[----:B------:R1:W-:Y:S01]  /*4340*/  @!P4 STG.E.U8 desc[UR36][R6.64+0x78], R3 ;  /* 0x000078030600c986 */ /* 0x0003e2000c101124 */
[----:B------:R-:W-:Y:S05]  /*4350*/  @P3 BRA `(.L_x_157) ;  /* 0x00000000000c3947 */ /* 0x000fea0003800000 */
[----:B--2---:R-:W1:Y:S02]  /*4360*/  LDG.E.U8 R155, desc[UR36][R10.64+0x79] ;  /* 0x000079240a9b7981 */ /* 0x004e64000c1e1100 */
[----:B-1----:R-:W-:-:S05]  /*4370*/  PRMT R3, R155, 0x8880, RZ ;  /* 0x000088809b037816 */ /* 0x002fca00000000ff */
[----:B------:R-:W-:-:S07]  /*4380*/  IMAD R12, R3, R154, RZ ;  /* 0x0000009a030c7224 */ /* 0x000fce00078e02ff */
.L_x_157:
[----:B------:R-:W-:Y:S05]  /*4390*/  BSYNC B1 ;  /* 0x0000000000017941 */ /* 0x000fea0003800000 */
.L_x_156:
[----:B------:R-:W-:Y:S01]  /*43a0*/  @!P3 IMAD R87, R87, R153, R12 ;  /* 0x000000995757b224 */ /* 0x000fe200078e020c */
[----:B------:R-:W-:Y:S04]  /*43b0*/  BSSY B1, `(.L_x_158) ;  /* 0x0000006000017945 */ /* 0x000fe80003800000 */
[----:B------:R0:W-:Y:S01]  /*43c0*/  @!P3 STG.E.U8 desc[UR36][R6.64+0x79], R87 ;  /* 0x000079570600b986 */ /* 0x0001e2000c101124 */
[----:B------:R-:W-:Y:S05]  /*43d0*/  @P5 BRA `(.L_x_159) ;  /* 0x00000000000c5947 */ /* 0x000fea0003800000 */
[----:B--2---:R-:W1:Y:S02]  /*43e0*/  LDG.E.U8 R155, desc[UR36][R8.64+0x80] ;  /* 0x00008024089b7981 */ /* 0x004e64000c1e1100 */
[----:B-1----:R-:W-:-:S05]  /*43f0*/  PRMT R3, R155, 0x8880, RZ ;  /* 0x000088809b037816 */ /* 0x002fca00000000ff */
[----:B------:R-:W-:-:S07]  /*4400*/  IMAD R12, R3, R154, RZ ;  /* 0x0000009a030c7224 */ /* 0x000fce00078e02ff */
.L_x_159:
[----:B------:R-:W-:Y:S05]  /*4410*/  BSYNC B1 ;  /* 0x0000000000017941 */ /* 0x000fea0003800000 */
.L_x_158:
[----:B-1----:R-:W-:Y:S01]  /*4420*/  @!P5 IMAD R3, R88, R153, R12 ;  /* 0x000000995803d224 */ /* 0x002fe200078e020c */
[----:B------:R-:W-:Y:S04]  /*4430*/  BSSY B1, `(.L_x_160) ;  /* 0x0000006000017945 */ /* 0x000fe80003800000 */
[----:B------:R1:W-:Y:S01]  /*4440*/  @!P5 STG.E.U8 desc[UR36][R4.64+0x80], R3 ;  /* 0x000080030400d986 */ /* 0x0003e2000c101124 */
[----:B------:R-:W-:Y:S05]  /*4450*/  @P2 BRA `(.L_x_161) ;  /* 0x00000000000c2947 */ /* 0x000fea0003800000 */
[----:B--2---:R-:W1:Y:S02]  /*4460*/  LDG.E.U8 R155, desc[UR36][R8.64+0x81] ;  /* 0x00008124089b7981 */ /* 0x004e64000c1e1100 */
[----:B-1----:R-:W-:-:S05]  /*4470*/  PRMT R3, R155, 0x8880, RZ ;  /* 0x000088809b037816 */ /* 0x002fca00000000ff */
[----:B------:R-:W-:-:S07]  /*4480*/  IMAD R12, R3, R154, RZ ;  /* 0x0000009a030c7224 */ /* 0x000fce00078e02ff */
.L_x_161:
[----:B------:R-:W-:Y:S05]  /*4490*/  BSYNC B1 ;  /* 0x0000000000017941 */ /* 0x000fea0003800000 */
.L_x_160:
        /* <DEDUP_REMOVED lines=11> */
.L_x_163:
[----:B------:R-:W-:Y:S05]  /*4550*/  BSYNC B1 ;  /* 0x0000000000017941 */ /* 0x000fea0003800000 */
.L_x_162:
[----:B-1----:R-:W-:Y:S01]  /*4560*/  @!P4 IMAD R3, R90, R153, R12 ;  /* 0x000000995a03c224 */ /* 0x002fe200078e020c */
[----:B------:R-:W-:Y:S04]  /*4570*/  BSSY B1, `(.L_x_164) ;  /* 0x0000006000017945 */ /* 0x000fe80003800000 */
[----:B------:R1:W-:Y:S01]  /*4580*/  @!P4 STG.E.U8 desc[UR36][R6.64+0x80], R3 ;  /* 0x000080030600c986 */ /* 0x0003e2000c101124 */
[----:B------:R-:W-:Y:S05]  /*4590*/  @P3 BRA `(.L_x_165) ;  /* 0x00000000000c3947 */ /* 0x000fea0003800000 */
[----:B--2---:R-:W1:Y:S02]  /*45a0*/  LDG.E.U8 R155, desc[UR36][R10.64+0x81] ;  /* 0x000081240a9b7981 */ /* 0x004e64000c1e1100 */
[----:B-1----:R-:W-:-:S05]  /*45b0*/  PRMT R3, R155, 0x8880, RZ ;  /* 0x000088809b037816 */ /* 0x002fca00000000ff */
[----:B------:R-:W-:-:S07]  /*45c0*/  IMAD R12, R3, R154, RZ ;  /* 0x0000009a030c7224 */ /* 0x000fce00078e02ff */
.L_x_165:
[----:B------:R-:W-:Y:S05]  /*45d0*/  BSYNC B1 ;  /* 0x0000000000017941 */ /* 0x000fea0003800000 */
.L_x_164:
[----:B------:R-:W-:Y:S01]  /*45e0*/  @!P3 IMAD R91, R91, R153, R12 ;  /* 0x000000995b5bb224 */ /* 0x000fe200078e020c */
[----:B------:R-:W-:Y:S04]  /*45f0*/  BSSY B1, `(.L_x_166) ;  /* 0x0000006000017945 */ /* 0x000fe80003800000 */
[----:B------:R0:W-:Y:S01]  /*4600*/  @!P3 STG.E.U8 desc[UR36][R6.64+0x81], R91 ;  /* 0x0000815b0600b986 */ /* 0x0001e2000c101124 */
[----:B------:R-:W-:Y:S05]  /*4610*/  @P5 BRA `(.L_x_167) ;  /* 0x00000000000c5947 */ /* 0x000fea0003800000 */
[----:B--2---:R-:W1:Y:S02]  /*4620*/  LDG.E.U8 R155, desc[UR36][R8.64+0x88] ;  /* 0x00008824089b7981 */ /* 0x004e64000c1e1100 */
[----:B-1----:R-:W-:-:S05]  /*4630*/  PRMT R3, R155, 0x8880, RZ ;  /* 0x000088809b037816 */ /* 0x002fca00000000ff */
[----:B------:R-:W-:-:S07]  /*4640*/  IMAD R12, R3, R154, RZ ;  /* 0x0000009a030c7224 */ /* 0x000fce00078e02ff */
.L_x_167:
[----:B------:R-:W-:Y:S05]  /*4650*/  BSYNC B1 ;  /* 0x0000000000017941 */ /* 0x000fea0003800000 */
.L_x_166:
[----:B-1----:R-:W-:Y:S01]  /*4660*/  @!P5 IMAD R3, R92, R153, R12 ;  /* 0x000000995c03d224 */ /* 0x002fe200078e020c */
[----:B------:R-:W-:Y:S04]  /*4670*/  BSSY B1, `(.L_x_168) ;  /* 0x0000006000017945 */ /* 0x000fe80003800000 */
[----:B------:R1:W-:Y:S01]  /*4680*/  @!P5 STG.E.U8 desc[UR36][R4.64+0x88], R3 ;  /* 0x000088030400d986 */ /* 0x0003e2000c101124 */
[----:B------:R-:W-:Y:S05]  /*4690*/  @P2 BRA `(.L_x_169) ;  /* 0x00000000000c2947 */ /* 0x000fea0003800000 */
[----:B--2---:R-:W1:Y:S02]  /*46a0*/  LDG.E.U8 R155, desc[UR36][R8.64+0x89] ;  /* 0x00008924089b7981 */ /* 0x004e64000c1e1100 */
[----:B-1----:R-:W-:-:S05]  /*46b0*/  PRMT R3, R155, 0x8880, RZ ;  /* 0x000088809b037816 */ /* 0x002fca00000000ff */
[----:B------:R-:W-:-:S07]  /*46c0*/  IMAD R12, R3, R154, RZ ;  /* 0x0000009a030c7224 */ /* 0x000fce00078e02ff */
.L_x_169:
[----:B------:R-:W-:Y:S05]  /*46d0*/  BSYNC B1 ;  /* 0x0000000000017941 */ /* 0x000fea0003800000 */
.L_x_168:
        /* <DEDUP_REMOVED lines=11> */
.L_x_171:
[----:B------:R-:W-:Y:S05]  /*4790*/  BSYNC B1 ;  /* 0x0000000000017941 */ /* 0x000fea0003800000 */
.L_x_170:
[----:B-1----:R-:W-:Y:S01]  /*47a0*/  @!P4 IMAD R3, R94, R153, R12 ;  /* 0x000000995e03c224 */ /* 0x002fe200078e020c */
[----:B------:R-:W-:Y:S04]  /*47b0*/  BSSY B1, `(.L_x_172) ;  /* 0x0000006000017945 */ /* 0x000fe80003800000 */
[----:B------:R1:W-:Y:S01]  /*47c0*/  @!P4 STG.E.U8 desc[UR36][R6.64+0x88], R3 ;  /* 0x000088030600c986 */ /* 0x0003e2000c101124 */
[----:B------:R-:W-:Y:S05]  /*47d0*/  @P3 BRA `(.L_x_173) ;  /* 0x00000000000c3947 */ /* 0x000fea0003800000 */
[----:B--2---:R-:W1:Y:S02]  /*47e0*/  LDG.E.U8 R155, desc[UR36][R10.64+0x89] ;  /* 0x000089240a9b7981 */ /* 0x004e64000c1e1100 */
[----:B-1----:R-:W-:-:S05]  /*47f0*/  PRMT R3, R155, 0x8880, RZ ;  /* 0x000088809b037816 */ /* 0x002fca00000000ff */
[----:B------:R-:W-:-:S07]  /*4800*/  IMAD R12, R3, R154, RZ ;  /* 0x0000009a030c7224 */ /* 0x000fce00078e02ff */
.L_x_173:
[----:B------:R-:W-:Y:S05]  /*4810*/  BSYNC B1 ;  /* 0x0000000000017941 */ /* 0x000fea0003800000 */
.L_x_172:
[----:B------:R-:W-:Y:S01]  /*4820*/  @!P3 IMAD R95, R95, R153, R12 ;  /* 0x000000995f5fb224 */ /* 0x000fe200078e020c */
[----:B------:R-:W-:Y:S04]  /*4830*/  BSSY B1, `(.L_x_174) ;  /* 0x0000006000017945 */ /* 0x000fe80003800000 */
[----:B------:R0:W-:Y:S01]  /*4840*/  @!P3 STG.E.U8 desc[UR36][R6.64+0x89], R95 ;  /* 0x0000895f0600b986 */ /* 0x0001e2000c101124 */
[----:B------:R-:W-:Y:S05]  /*4850*/  @P5 BRA `(.L_x_175) ;  /* 0x00000000000c5947 */ /* 0x000fea0003800000 */
[----:B--2---:R-:W1:Y:S02]  /*4860*/  LDG.E.U8 R155, desc[UR36][R8.64+0x90] ;  /* 0x00009024089b7981 */ /* 0x004e64000c1e1100 */
[----:B-1----:R-:W-:-:S05]  /*4870*/  PRMT R3, R155, 0x8880, RZ ;  /* 0x000088809b037816 */ /* 0x002fca00000000ff */
[----:B------:R-:W-:-:S07]  /*4880*/  IMAD R12, R3, R154, RZ ;  /* 0x0000009a030c7224 */ /* 0x000fce00078e02ff */
.L_x_175:
[----:B------:R-:W-:Y:S05]  /*4890*/  BSYNC B1 ;  /* 0x0000000000017941 */ /* 0x000fea0003800000 */
.L_x_174:
[----:B-1----:R-:W-:Y:S01]  /*48a0*/  @!P5 IMAD R3, R96, R153, R12 ;  /* 0x000000996003d224 */ /* 0x002fe200078e020c */
[----:B------:R-:W-:Y:S04]  /*48b0*/  BSSY B1, `(.L_x_176) ;  /* 0x0000006000017945 */ /* 0x000fe80003800000 */
[----:B------:R1:W-:Y:S01]  /*48c0*/  @!P5 STG.E.U8 desc[UR36][R4.64+0x90], R3 ;  /* 0x000090030400d986 */ /* 0x0003e2000c101124 */
[----:B------:R-:W-:Y:S05]  /*48d0*/  @P2 BRA `(.L_x_177) ;  /* 0x00000000000c2947 */ /* 0x000fea0003800000 */
[----:B--2---:R-:W1:Y:S02]  /*48e0*/  LDG.E.U8 R155, desc[UR36][R8.64+0x91] ;  /* 0x00009124089b7981 */ /* 0x004e64000c1e1100 */
[----:B-1----:R-:W-:-:S05]  /*48f0*/  PRMT R3, R155, 0x8880, RZ ;  /* 0x000088809b037816 */ /* 0x002fca00000000ff */
[----:B------:R-:W-:-:S07]  /*4900*/  IMAD R12, R3, R154, RZ ;  /* 0x0000009a030c7224 */ /* 0x000fce00078e02ff */
.L_x_177:
[----:B------:R-:W-:Y:S05]  /*4910*/  BSYNC B1 ;  /* 0x0000000000017941 */ /* 0x000fea0003800000 */
.L_x_176:
        /* <DEDUP_REMOVED lines=11> */
.L_x_179:
[----:B------:R-:W-:Y:S05]  /*49d0*/  BSYNC B1 ;  /* 0x0000000000017941 */ /* 0x000fea0003800000 */
.L_x_178:
[----:B-1----:R-:W-:Y:S01]  /*49e0*/  @!P4 IMAD R3, R98, R153, R12 ;  /* 0x000000996203c224 */ /* 0x002fe200078e020c */
[----:B------:R-:W-:Y:S04]  /*49f0*/  BSSY B1, `(.L_x_180) ;  /* 0x0000006000017945 */ /* 0x000fe80003800000 */
[----:B------:R1:W-:Y:S01]  /*4a00*/  @!P4 STG.E.U8 desc[UR36][R6.64+0x90], R3 ;  /* 0x000090030600c986 */ /* 0x0003e2000c101124 */
[----:B------:R-:W-:Y:S05]  /*4a10*/  @P3 BRA `(.L_x_181) ;  /* 0x00000000000c3947 */ /* 0x000fea0003800000 */
[----:B--2---:R-:W1:Y:S02]  /*4a20*/  LDG.E.U8 R155, desc[UR36][R10.64+0x91] ;  /* 0x000091240a9b7981 */ /* 0x004e64000c1e1100 */
[----:B-1----:R-:W-:-:S05]  /*4a30*/  PRMT R3, R155, 0x8880, RZ ;  /* 0x000088809b037816 */ /* 0x002fca00000000ff */
[----:B------:R-:W-:-:S07]  /*4a40*/  IMAD R12, R3, R154, RZ ;  /* 0x0000009a030c7224 */ /* 0x000fce00078e02ff */
.L_x_181:
[----:B------:R-:W-:Y:S05]  /*4a50*/  BSYNC B1 ;  /* 0x0000000000017941 */ /* 0x000fea0003800000 */
.L_x_180:
[----:B------:R-:W-:Y:S01]  /*4a60*/  @!P3 IMAD R99, R99, R153, R12 ;  /* 0x000000996363b224 */ /* 0x000fe200078e020c */
[----:B------:R-:W-:Y:S04]  /*4a70*/  BSSY B1, `(.L_x_182) ;  /* 0x0000006000017945 */ /* 0x000fe80003800000 */
[----:B------:R0:W-:Y:S01]  /*4a80*/  @!P3 STG.E.U8 desc[UR36][R6.64+0x91], R99 ;  /* 0x000091630600b986 */ /* 0x0001e2000c101124 */
[----:B------:R-:W-:Y:S05]  /*4a90*/  @P5 BRA `(.L_x_183) ;  /* 0x00000000000c5947 */ /* 0x000fea0003800000 */
[----:B--2---:R-:W1:Y:S02]  /*4aa0*/  LDG.E.U8 R155, desc[UR36][R8.64+0x98] ;  /* 0x00009824089b7981 */ /* 0x004e64000c1e1100 */
[----:B-1----:R-:W-:-:S05]  /*4ab0*/  PRMT R3, R155, 0x8880, RZ ;  /* 0x000088809b037816 */ /* 0x002fca00000000ff */
[----:B------:R-:W-:-:S07]  /*4ac0*/  IMAD R12, R3, R154, RZ ;  /* 0x0000009a030c7224 */ /* 0x000fce00078e02ff */
.L_x_183:
[----:B------:R-:W-:Y:S05]  /*4ad0*/  BSYNC B1 ;  /* 0x0000000000017941 */ /* 0x000fea0003800000 */
.L_x_182:
[----:B-1----:R-:W-:Y:S01]  /*4ae0*/  @!P5 IMAD R3, R100, R153, R12 ;  /* 0x000000996403d224 */ /* 0x002fe200078e020c */
[----:B------:R-:W-:Y:S04]  /*4af0*/  BSSY B1, `(.L_x_184) ;  /* 0x0000006000017945 */ /* 0x000fe80003800000 */
[----:B------:R1:W-:Y:S01]  /*4b00*/  @!P5 STG.E.U8 desc[UR36][R4.64+0x98], R3 ;  /* 0x000098030400d986 */ /* 0x0003e2000c101124 */
[----:B------:R-:W-:Y:S05]  /*4b10*/  @P2 BRA `(.L_x_185) ;  /* 0x00000000000c2947 */ /* 0x000fea0003800000 */
[----:B--2---:R-:W1:Y:S02]  /*4b20*/  LDG.E.U8 R155, desc[UR36][R8.64+0x99] ;  /* 0x00009924089b7981 */ /* 0x004e64000c1e1100 */
[----:B-1----:R-:W-:-:S05]  /*4b30*/  PRMT R3, R155, 0x8880, RZ ;  /* 0x000088809b037816 */ /* 0x002fca00000000ff */
[----:B------:R-:W-:-:S07]  /*4b40*/  IMAD R12, R3, R154, RZ ;  /* 0x0000009a030c7224 */ /* 0x000fce00078e02ff */
.L_x_185:
[----:B------:R-:W-:Y:S05]  /*4b50*/  BSYNC B1 ;  /* 0x0000000000017941 */ /* 0x000fea0003800000 */
.L_x_184:
        /* <DEDUP_REMOVED lines=11> */
.L_x_187:
[----:B------:R-:W-:Y:S05]  /*4c10*/  BSYNC B1 ;  /* 0x0000000000017941 */ /* 0x000fea0003800000 */
.L_x_186:
[----:B-1----:R-:W-:Y:S01]  /*4c20*/  @!P4 IMAD R3, R102, R153, R12 ;  /* 0x000000996603c224 */ /* 0x002fe200078e020c */
[----:B------:R-:W-:Y:S04]  /*4c30*/  BSSY B1, `(.L_x_188) ;  /* 0x0000006000017945 */ /* 0x000fe80003800000 */
[----:B------:R1:W-:Y:S01]  /*4c40*/  @!P4 STG.E.U8 desc[UR36][R6.64+0x98], R3 ;  /* 0x000098030600c986 */ /* 0x0003e2000c101124 */
[----:B------:R-:W-:Y:S05]  /*4c50*/  @P3 BRA `(.L_x_189) ;  /* 0x00000000000c3947 */ /* 0x000fea0003800000 */
[----:B--2---:R-:W1:Y:S02]  /*4c60*/  LDG.E.U8 R155, desc[UR36][R10.64+0x99] ;  /* 0x000099240a9b7981 */ /* 0x004e64000c1e1100 */
[----:B-1----:R-:W-:-:S05]  /*4c70*/  PRMT R3, R155, 0x8880, RZ ;  /* 0x000088809b037816 */ /* 0x002fca00000000ff */
[----:B------:R-:W-:-:S07]  /*4c80*/  IMAD R12, R3, R154, RZ ;  /* 0x0000009a030c7224 */ /* 0x000fce00078e02ff */
.L_x_189:
[----:B------:R-:W-:Y:S05]  /*4c90*/  BSYNC B1 ;  /* 0x0000000000017941 */ /* 0x000fea0003800000 */
.L_x_188:
[----:B------:R-:W-:Y:S01]  /*4ca0*/  @!P3 IMAD R103, R103, R153, R12 ;  /* 0x000000996767b224 */ /* 0x000fe200078e020c */
[----:B------:R-:W-:Y:S04]  /*4cb0*/  BSSY B1, `(.L_x_190) ;  /* 0x0000006000017945 */ /* 0x000fe80003800000 */
[----:B------:R0:W-:Y:S01]  /*4cc0*/  @!P3 STG.E.U8 desc[UR36][R6.64+0x99], R103 ;  /* 0x000099670600b986 */ /* 0x0001e2000c101124 */
[----:B------:R-:W-:Y:S05]  /*4cd0*/  @P5 BRA `(.L_x_191) ;  /* 0x00000000000c5947 */ /* 0x000fea0003800000 */
[----:B--2---:R-:W1:Y:S02]  /*4ce0*/  LDG.E.U8 R155, desc[UR36][R8.64+0xa0] ;  /* 0x0000a024089b7981 */ /* 0x004e64000c1e1100 */
[----:B-1----:R-:W-:-:S05]  /*4cf0*/  PRMT R3, R155, 0x8880, RZ ;  /* 0x000088809b037816 */ /* 0x002fca00000000ff */
[----:B------:R-:W-:-:S07]  /*4d00*/  IMAD R12, R3, R154, RZ ;  /* 0x0000009a030c7224 */ /* 0x000fce00078e02ff */
.L_x_191:
[----:B------:R-:W-:Y:S05]  /*4d10*/  BSYNC B1 ;  /* 0x0000000000017941 */ /* 0x000fea0003800000 */
.L_x_190:
[----:B-1----:R-:W-:Y:S01]  /*4d20*/  @!P5 IMAD R3, R104, R153, R12 ;  /* 0x000000996803d224 */ /* 0x002fe200078e020c */
[----:B------:R-:W-:Y:S04]  /*4d30*/  BSSY B1, `(.L_x_192) ;  /* 0x0000006000017945 */ /* 0x000fe80003800000 */
[----:B------:R1:W-:Y:S01]  /*4d40*/  @!P5 STG.E.U8 desc[UR36][R4.64+0xa0], R3 ;  /* 0x0000a0030400d986 */ /* 0x0003e2000c101124 */
[----:B------:R-:W-:Y:S05]  /*4d50*/  @P2 BRA `(.L_x_193) ;  /* 0x00000000000c2947 */ /* 0x000fea0003800000 */
[----:B--2---:R-:W1:Y:S02]  /*4d60*/  LDG.E.U8 R155, desc[UR36][R8.64+0xa1] ;  /* 0x0000a124089b7981 */ /* 0x004e64000c1e1100 */
[----:B-1----:R-:W-:-:S05]  /*4d70*/  PRMT R3, R155, 0x8880, RZ ;  /* 0x000088809b037816 */ /* 0x002fca00000000ff */
[----:B------:R-:W-:-:S07]  /*4d80*/  IMAD R12, R3, R154, RZ ;  /* 0x0000009a030c7224 */ /* 0x000fce00078e02ff */
.L_x_193:
[----:B------:R-:W-:Y:S05]  /*4d90*/  BSYNC B1 ;  /* 0x0000000000017941 */ /* 0x000fea0003800000 */
.L_x_192:
        /* <DEDUP_REMOVED lines=11> */
.L_x_195:
[----:B------:R-:W-:Y:S05]  /*4e50*/  BSYNC B1 ;  /* 0x0000000000017941 */ /* 0x000fea0003800000 */
.L_x_194:
[----:B-1----:R-:W-:Y:S01]  /*4e60*/  @!P4 IMAD R3, R106, R153, R12 ;  /* 0x000000996a03c224 */ /* 0x002fe200078e020c */
[----:B------:R-:W-:Y:S04]  /*4e70*/  BSSY B1, `(.L_x_196) ;  /* 0x0000006000017945 */ /* 0x000fe80003800000 */
[----:B------:R1:W-:Y:S01]  /*4e80*/  @!P4 STG.E.U8 desc[UR36][R6.64+0xa0], R3 ;  /* 0x0000a0030600c986 */ /* 0x0003e2000c101124 */
[----:B------:R-:W-:Y:S05]  /*4e90*/  @P3 BRA `(.L_x_197) ;  /* 0x00000000000c3947 */ /* 0x000fea0003800000 */
[----:B--2---:R-:W1:Y:S02]  /*4ea0*/  LDG.E.U8 R155, desc[UR36][R10.64+0xa1] ;  /* 0x0000a1240a9b7981 */ /* 0x004e64000c1e1100 */
[----:B-1----:R-:W-:-:S05]  /*4eb0*/  PRMT R3, R155, 0x8880, RZ ;  /* 0x000088809b037816 */ /* 0x002fca00000000ff */
[----:B------:R-:W-:-:S07]  /*4ec0*/  IMAD R12, R3, R154, RZ ;  /* 0x0000009a030c7224 */ /* 0x000fce00078e02ff */
.L_x_197:
[----:B------:R-:W-:Y:S05]  /*4ed0*/  BSYNC B1 ;  /* 0x0000000000017941 */ /* 0x000fea0003800000 */
.L_x_196:
[----:B------:R-:W-:Y:S01]  /*4ee0*/  @!P3 IMAD R107, R107, R153, R12 ;  /* 0x000000996b6bb224 */ /* 0x000fe200078e020c */
[----:B------:R-:W-:Y:S04]  /*4ef0*/  BSSY B1, `(.L_x_198) ;  /* 0x0000006000017945 */ /* 0x000fe80003800000 */
[----:B------:R0:W-:Y:S01]  /*4f00*/  @!P3 STG.E.U8 desc[UR36][R6.64+0xa1], R107 ;  /* 0x0000a16b0600b986 */ /* 0x0001e2000c101124 */
[----:B------:R-:W-:Y:S05]  /*4f10*/  @P5 BRA `(.L_x_199) ;  /* 0x00000000000c5947 */ /* 0x000fea0003800000 */
[----:B--2---:R-:W1:Y:S02]  /*4f20*/  LDG.E.U8 R155, desc[UR36][R8.64+0xa8] ;  /* 0x0000a824089b7981 */ /* 0x004e64000c1e1100 */
[----:B-1----:R-:W-:-:S05]  /*4f30*/  PRMT R3, R155, 0x8880, RZ ;  /* 0x000088809b037816 */ /* 0x002fca00000000ff */
[----:B------:R-:W-:-:S07]  /*4f40*/  IMAD R12, R3, R154, RZ ;  /* 0x0000009a030c7224 */ /* 0x000fce00078e02ff */
.L_x_199:
[----:B------:R-:W-:Y:S05]  /*4f50*/  BSYNC B1 ;  /* 0x0000000000017941 */ /* 0x000fea0003800000 */
.L_x_198:
[----:B-1----:R-:W-:Y:S01]  /*4f60*/  @!P5 IMAD R3, R108, R153, R12 ;  /* 0x000000996c03d224 */ /* 0x002fe200078e020c */
[----:B------:R-:W-:Y:S04]  /*4f70*/  BSSY B1, `(.L_x_200) ;  /* 0x0000006000017945 */ /* 0x000fe80003800000 */
[----:B------:R1:W-:Y:S01]  /*4f80*/  @!P5 STG.E.U8 desc[UR36][R4.64+0xa8], R3 ;  /* 0x0000a8030400d986 */ /* 0x0003e2000c101124 */
[----:B------:R-:W-:Y:S05]  /*4f90*/  @P2 BRA `(.L_x_201) ;  /* 0x00000000000c2947 */ /* 0x000fea0003800000 */
[----:B--2---:R-:W1:Y:S02]  /*4fa0*/  LDG.E.U8 R155, desc[UR36][R8.64+0xa9] ;  /* 0x0000a924089b7981 */ /* 0x004e64000c1e1100 */
[----:B-1----:R-:W-:-:S05]  /*4fb0*/  PRMT R3, R155, 0x8880, RZ ;  /* 0x000088809b037816 */ /* 0x002fca00000000ff */
[----:B------:R-:W-:-:S07]  /*4fc0*/  IMAD R12, R3, R154, RZ ;  /* 0x0000009a030c7224 */ /* 0x000fce00078e02ff */
.L_x_201:
[----:B------:R-:W-:Y:S05]  /*4fd0*/  BSYNC B1 ;  /* 0x0000000000017941 */ /* 0x000fea0003800000 */
.L_x_200:
        /* <DEDUP_REMOVED lines=11> */
.L_x_203:
[----:B------:R-:W-:Y:S05]  /*5090*/  BSYNC B1 ;  /* 0x0000000000017941 */ /* 0x000fea0003800000 */
.L_x_202:
[----:B-1----:R-:W-:Y:S01]  /*50a0*/  @!P4 IMAD R3, R110, R153, R12 ;  /* 0x000000996e03c224 */ /* 0x002fe200078e020c */
[----:B------:R-:W-:Y:S04]  /*50b0*/  BSSY B1, `(.L_x_204) ;  /* 0x0000006000017945 */ /* 0x000fe80003800000 */
[----:B------:R1:W-:Y:S01]  /*50c0*/  @!P4 STG.E.U8 desc[UR36][R6.64+0xa8], R3 ;  /* 0x0000a8030600c986 */ /* 0x0003e2000c101124 */
[----:B------:R-:W-:Y:S05]  /*50d0*/  @P3 BRA `(.L_x_205) ;  /* 0x00000000000c3947 */ /* 0x000fea0003800000 */
[----:B--2---:R-:W1:Y:S02]  /*50e0*/  LDG.E.U8 R155, desc[UR36][R10.64+0xa9] ;  /* 0x0000a9240a9b7981 */ /* 0x004e64000c1e1100 */
[----:B-1----:R-:W-:-:S05]  /*50f0*/  PRMT R3, R155, 0x8880, RZ ;  /* 0x000088809b037816 */ /* 0x002fca00000000ff */
[----:B------:R-:W-:-:S07]  /*5100*/  IMAD R12, R3, R154, RZ ;  /* 0x0000009a030c7224 */ /* 0x000fce00078e02ff */
.L_x_205:
[----:B------:R-:W-:Y:S05]  /*5110*/  BSYNC B1 ;  /* 0x0000000000017941 */ /* 0x000fea0003800000 */
.L_x_204:
[----:B------:R-:W-:Y:S01]  /*5120*/  @!P3 IMAD R111, R111, R153, R12 ;  /* 0x000000996f6fb224 */ /* 0x000fe200078e020c */
[----:B------:R-:W-:Y:S04]  /*5130*/  BSSY B1, `(.L_x_206) ;  /* 0x0000006000017945 */ /* 0x000fe80003800000 */
[----:B------:R0:W-:Y:S01]  /*5140*/  @!P3 STG.E.U8 desc[UR36][R6.64+0xa9], R111 ;  /* 0x0000a96f0600b986 */ /* 0x0001e2000c101124 */
[----:B------:R-:W-:Y:S05]  /*5150*/  @P5 BRA `(.L_x_207) ;  /* 0x00000000000c5947 */ /* 0x000fea0003800000 */
[----:B--2---:R-:W1:Y:S02]  /*5160*/  LDG.E.U8 R155, desc[UR36][R8.64+0xb0] ;  /* 0x0000b024089b7981 */ /* 0x004e64000c1e1100 */
[----:B-1----:R-:W-:-:S05]  /*5170*/  PRMT R3, R155, 0x8880, RZ ;  /* 0x000088809b037816 */ /* 0x002fca00000000ff */
[----:B------:R-:W-:-:S07]  /*5180*/  IMAD R12, R3, R154, RZ ;  /* 0x0000009a030c7224 */ /* 0x000fce00078e02ff */
.L_x_207:
[----:B------:R-:W-:Y:S05]  /*5190*/  BSYNC B1 ;  /* 0x0000000000017941 */ /* 0x000fea0003800000 */
.L_x_206:
[----:B-1----:R-:W-:Y:S01]  /*51a0*/  @!P5 IMAD R3, R112, R153, R12 ;  /* 0x000000997003d224 */ /* 0x002fe200078e020c */
[----:B------:R-:W-:Y:S04]  /*51b0*/  BSSY B1, `(.L_x_208) ;  /* 0x0000006000017945 */ /* 0x000fe80003800000 */
[----:B------:R1:W-:Y:S01]  /*51c0*/  @!P5 STG.E.U8 desc[UR36][R4.64+0xb0], R3 ;  /* 0x0000b0030400d986 */ /* 0x0003e2000c101124 */
[----:B------:R-:W-:Y:S05]  /*51d0*/  @P2 BRA `(.L_x_209) ;  /* 0x00000000000c2947 */ /* 0x000fea0003800000 */
[----:B--2---:R-:W1:Y:S02]  /*51e0*/  LDG.E.U8 R155, desc[UR36][R8.64+0xb1] ;  /* 0x0000b124089b7981 */ /* 0x004e64000c1e1100 */
[----:B-1----:R-:W-:-:S05]  /*51f0*/  PRMT R3, R155, 0x8880, RZ ;  /* 0x000088809b037816 */ /* 0x002fca00000000ff */
[----:B------:R-:W-:-:S07]  /*5200*/  IMAD R12, R3, R154, RZ ;  /* 0x0000009a030c7224 */ /* 0x000fce00078e02ff */
.L_x_209:
[----:B------:R-:W-:Y:S05]  /*5210*/  BSYNC B1 ;  /* 0x0000000000017941 */ /* 0x000fea0003800000 */
.L_x_208:
        /* <DEDUP_REMOVED lines=11> */
.L_x_211:
[----:B------:R-:W-:Y:S05]  /*52d0*/  BSYNC B1 ;  /* 0x0000000000017941 */ /* 0x000fea0003800000 */
.L_x_210:
[----:B-1----:R-:W-:Y:S01]  /*52e0*/  @!P4 IMAD R3, R114, R153, R12 ;  /* 0x000000997203c224 */ /* 0x002fe200078e020c */
[----:B------:R-:W-:Y:S04]  /*52f0*/  BSSY B1, `(.L_x_212) ;  /* 0x0000006000017945 */ /* 0x000fe80003800000 */
[----:B------:R1:W-:Y:S01]  /*5300*/  @!P4 STG.E.U8 desc[UR36][R6.64+0xb0], R3 ;  /* 0x0000b0030600c986 */ /* 0x0003e2000c101124 */
[----:B------:R-:W-:Y:S05]  /*5310*/  @P3 BRA `(.L_x_213) ;  /* 0x00000000000c3947 */ /* 0x000fea0003800000 */
[----:B--2---:R-:W1:Y:S02]  /*5320*/  LDG.E.U8 R155, desc[UR36][R10.64+0xb1] ;  /* 0x0000b1240a9b7981 */ /* 0x004e64000c1e1100 */
[----:B-1----:R-:W-:-:S05]  /*5330*/  PRMT R3, R155, 0x8880, RZ ;  /* 0x000088809b037816 */ /* 0x002fca00000000ff */
[----:B------:R-:W-:-:S07]  /*5340*/  IMAD R12, R3, R154, RZ ;  /* 0x0000009a030c7224 */ /* 0x000fce00078e02ff */
.L_x_213:
[----:B------:R-:W-:Y:S05]  /*5350*/  BSYNC B1 ;  /* 0x0000000000017941 */ /* 0x000fea0003800000 */
.L_x_212:
[----:B------:R-:W-:Y:S01]  /*5360*/  @!P3 IMAD R115, R115, R153, R12 ;  /* 0x000000997373b224 */ /* 0x000fe200078e020c */
[----:B------:R-:W-:Y:S04]  /*5370*/  BSSY B1, `(.L_x_214) ;  /* 0x0000006000017945 */ /* 0x000fe80003800000 */
[----:B------:R0:W-:Y:S01]  /*5380*/  @!P3 STG.E.U8 desc[UR36][R6.64+0xb1], R115 ;  /* 0x0000b1730600b986 */ /* 0x0001e2000c101124 */
[----:B------:R-:W-:Y:S05]  /*5390*/  @P5 BRA `(.L_x_215) ;  /* 0x00000000000c5947 */ /* 0x000fea0003800000 */
[----:B--2---:R-:W1:Y:S02]  /*53a0*/  LDG.E.U8 R155, desc[UR36][R8.64+0xb8] ;  /* 0x0000b824089b7981 */ /* 0x004e64000c1e1100 */
[----:B-1----:R-:W-:-:S05]  /*53b0*/  PRMT R3, R155, 0x8880, RZ ;  /* 0x000088809b037816 */ /* 0x002fca00000000ff */
[----:B------:R-:W-:-:S07]  /*53c0*/  IMAD R12, R3, R154, RZ ;  /* 0x0000009a030c7224 */ /* 0x000fce00078e02ff */
.L_x_215:
[----:B------:R-:W-:Y:S05]  /*53d0*/  BSYNC B1 ;  /* 0x0000000000017941 */ /* 0x000fea0003800000 */
.L_x_214:
[----:B-1----:R-:W-:Y:S01]  /*53e0*/  @!P5 IMAD R3, R116, R153, R12 ;  /* 0x000000997403d224 */ /* 0x002fe200078e020c */
[----:B------:R-:W-:Y:S04]  /*53f0*/  BSSY B1, `(.L_x_216) ;  /* 0x0000006000017945 */ /* 0x000fe80003800000 */
[----:B------:R1:W-:Y:S01]  /*5400*/  @!P5 STG.E.U8 desc[UR36][R4.64+0xb8], R3 ;  /* 0x0000b8030400d986 */ /* 0x0003e2000c101124 */
[----:B------:R-:W-:Y:S05]  /*5410*/  @P2 BRA `(.L_x_217) ;  /* 0x00000000000c2947 */ /* 0x000fea0003800000 */
[----:B--2---:R-:W1:Y:S02]  /*5420*/  LDG.E.U8 R155, desc[UR36][R8.64+0xb9] ;  /* 0x0000b924089b7981 */ /* 0x004e64000c1e1100 */
[----:B-1----:R-:W-:-:S05]  /*5430*/  PRMT R3, R155, 0x8880, RZ ;  /* 0x000088809b037816 */ /* 0x002fca00000000ff */
[----:B------:R-:W-:-:S07]  /*5440*/  IMAD R12, R3, R154, RZ ;  /* 0x0000009a030c7224 */ /* 0x000fce00078e02ff */
.L_x_217:
[----:B------:R-:W-:Y:S05]  /*5450*/  BSYNC B1 ;  /* 0x0000000000017941 */ /* 0x000fea0003800000 */
.L_x_216:
        /* <DEDUP_REMOVED lines=11> */
.L_x_219:
[----:B------:R-:W-:Y:S05]  /*5510*/  BSYNC B1 ;  /* 0x0000000000017941 */ /* 0x000fea0003800000 */
.L_x_218:
[----:B-1----:R-:W-:Y:S01]  /*5520*/  @!P4 IMAD R3, R118, R153, R12 ;  /* 0x000000997603c224 */ /* 0x002fe200078e020c */
[----:B------:R-:W-:Y:S04]  /*5530*/  BSSY B1, `(.L_x_220) ;  /* 0x0000006000017945 */ /* 0x000fe80003800000 */
[----:B------:R1:W-:Y:S01]  /*5540*/  @!P4 STG.E.U8 desc[UR36][R6.64+0xb8], R3 ;  /* 0x0000b8030600c986 */ /* 0x0003e2000c101124 */
[----:B------:R-:W-:Y:S05]  /*5550*/  @P3 BRA `(.L_x_221) ;  /* 0x00000000000c3947 */ /* 0x000fea0003800000 */
[----:B--2---:R-:W1:Y:S02]  /*5560*/  LDG.E.U8 R155, desc[UR36][R10.64+0xb9] ;  /* 0x0000b9240a9b7981 */ /* 0x004e64000c1e1100 */
[----:B-1----:R-:W-:-:S05]  /*5570*/  PRMT R3, R155, 0x8880, RZ ;  /* 0x000088809b037816 */ /* 0x002fca00000000ff */
[----:B------:R-:W-:-:S07]  /*5580*/  IMAD R12, R3, R154, RZ ;  /* 0x0000009a030c7224 */ /* 0x000fce00078e02ff */
.L_x_221:
[----:B------:R-:W-:Y:S05]  /*5590*/  BSYNC B1 ;  /* 0x0000000000017941 */ /* 0x000fea0003800000 */
.L_x_220:
[----:B------:R-:W-:Y:S01]  /*55a0*/  @!P3 IMAD R119, R119, R153, R12 ;  /* 0x000000997777b224 */ /* 0x000fe200078e020c */
[----:B------:R-:W-:Y:S04]  /*55b0*/  BSSY B1, `(.L_x_222) ;  /* 0x0000006000017945 */ /* 0x000fe80003800000 */
[----:B------:R0:W-:Y:S01]  /*55c0*/  @!P3 STG.E.U8 desc[UR36][R6.64+0xb9], R119 ;  /* 0x0000b9770600b986 */ /* 0x0001e2000c101124 */
[----:B------:R-:W-:Y:S05]  /*55d0*/  @P5 BRA `(.L_x_223) ;  /* 0x00000000000c5947 */ /* 0x000fea0003800000 */
[----:B--2---:R-:W1:Y:S02]  /*55e0*/  LDG.E.U8 R155, desc[UR36][R8.64+0xc0] ;  /* 0x0000c024089b7981 */ /* 0x004e64000c1e1100 */
[----:B-1----:R-:W-:-:S05]  /*55f0*/  PRMT R3, R155, 0x8880, RZ ;  /* 0x000088809b037816 */ /* 0x002fca00000000ff */
[----:B------:R-:W-:-:S07]  /*5600*/  IMAD R12, R3, R154, RZ ;  /* 0x0000009a030c7224 */ /* 0x000fce00078e02ff */
.L_x_223:
[----:B------:R-:W-:Y:S05]  /*5610*/  BSYNC B1 ;  /* 0x0000000000017941 */ /* 0x000fea0003800000 */
.L_x_222:
[----:B-1----:R-:W-:Y:S01]  /*5620*/  @!P5 IMAD R3, R120, R153, R12 ;  /* 0x000000997803d224 */ /* 0x002fe200078e020c */
[----:B------:R-:W-:Y:S04]  /*5630*/  BSSY B1, `(.L_x_224) ;  /* 0x0000006000017945 */ /* 0x000fe80003800000 */
[----:B------:R1:W-:Y:S01]  /*5640*/  @!P5 STG.E.U8 desc[UR36][R4.64+0xc0], R3 ;  /* 0x0000c0030400d986 */ /* 0x0003e2000c101124 */
[----:B------:R-:W-:Y:S05]  /*5650*/  @P2 BRA `(.L_x_225) ;  /* 0x00000000000c2947 */ /* 0x000fea0003800000 */
[----:B--2---:R-:W1:Y:S02]  /*5660*/  LDG.E.U8 R155, desc[UR36][R8.64+0xc1] ;  /* 0x0000c124089b7981 */ /* 0x004e64000c1e1100 */
[----:B-1----:R-:W-:-:S05]  /*5670*/  PRMT R3, R155, 0x8880, RZ ;  /* 0x000088809b037816 */ /* 0x002fca00000000ff */
[----:B------:R-:W-:-:S07]  /*5680*/  IMAD R12, R3, R154, RZ ;  /* 0x0000009a030c7224 */ /* 0x000fce00078e02ff */
.L_x_225:
[----:B------:R-:W-:Y:S05]  /*5690*/  BSYNC B1 ;  /* 0x0000000000017941 */ /* 0x000fea0003800000 */
.L_x_224:
        /* <DEDUP_REMOVED lines=11> */
.L_x_227:
[----:B------:R-:W-:Y:S05]  /*5750*/  BSYNC B1 ;  /* 0x0000000000017941 */ /* 0x000fea0003800000 */
.L_x_226:
[----:B-1----:R-:W-:Y:S01]  /*5760*/  @!P4 IMAD R3, R122, R153, R12 ;  /* 0x000000997a03c224 */ /* 0x002fe200078e020c */
[----:B------:R-:W-:Y:S04]  /*5770*/  BSSY B1, `(.L_x_228) ;  /* 0x0000006000017945 */ /* 0x000fe80003800000 */
[----:B------:R1:W-:Y:S01]  /*5780*/  @!P4 STG.E.U8 desc[UR36][R6.64+0xc0], R3 ;  /* 0x0000c0030600c986 */ /* 0x0003e2000c101124 */
[----:B------:R-:W-:Y:S05]  /*5790*/  @P3 BRA `(.L_x_229) ;  /* 0x00000000000c3947 */ /* 0x000fea0003800000 */
[----:B--2---:R-:W1:Y:S02]  /*57a0*/  LDG.E.U8 R155, desc[UR36][R10.64+0xc1] ;  /* 0x0000c1240a9b7981 */ /* 0x004e64000c1e1100 */
[----:B-1----:R-:W-:-:S05]  /*57b0*/  PRMT R3, R155, 0x8880, RZ ;  /* 0x000088809b037816 */ /* 0x002fca00000000ff */
[----:B------:R-:W-:-:S07]  /*57c0*/  IMAD R12, R3, R154, RZ ;  /* 0x0000009a030c7224 */ /* 0x000fce00078e02ff */
.L_x_229:
[----:B------:R-:W-:Y:S05]  /*57d0*/  BSYNC B1 ;  /* 0x0000000000017941 */ /* 0x000fea0003800000 */
.L_x_228:
[----:B------:R-:W-:Y:S01]  /*57e0*/  @!P3 IMAD R123, R123, R153, R12 ;  /* 0x000000997b7bb224 */ /* 0x000fe200078e020c */
[----:B------:R-:W-:Y:S04]  /*57f0*/  BSSY B1, `(.L_x_230) ;  /* 0x0000006000017945 */ /* 0x000fe80003800000 */
[----:B------:R0:W-:Y:S01]  /*5800*/  @!P3 STG.E.U8 desc[UR36][R6.64+0xc1], R123 ;  /* 0x0000c17b0600b986 */ /* 0x0001e2000c101124 */
[----:B------:R-:W-:Y:S05]  /*5810*/  @P5 BRA `(.L_x_231) ;  /* 0x00000000000c5947 */ /* 0x000fea0003800000 */
[----:B--2---:R-:W1:Y:S02]  /*5820*/  LDG.E.U8 R155, desc[UR36][R8.64+0xc8] ;  /* 0x0000c824089b7981 */ /* 0x004e64000c1e1100 */
[----:B-1----:R-:W-:-:S05]  /*5830*/  PRMT R3, R155, 0x8880, RZ ;  /* 0x000088809b037816 */ /* 0x002fca00000000ff */
[----:B------:R-:W-:-:S07]  /*5840*/  IMAD R12, R3, R154, RZ ;  /* 0x0000009a030c7224 */ /* 0x000fce00078e02ff */
.L_x_231:
[----:B------:R-:W-:Y:S05]  /*5850*/  BSYNC B1 ;  /* 0x0000000000017941 */ /* 0x000fea0003800000 */
.L_x_230:
[----:B-1----:R-:W-:Y:S01]  /*5860*/  @!P5 IMAD R3, R124, R153, R12 ;  /* 0x000000997c03d224 */ /* 0x002fe200078e020c */
[----:B------:R-:W-:Y:S04]  /*5870*/  BSSY B1, `(.L_x_232) ;  /* 0x0000006000017945 */ /* 0x000fe80003800000 */
[----:B------:R1:W-:Y:S01]  /*5880*/  @!P5 STG.E.U8 desc[UR36][R4.64+0xc8], R3 ;  /* 0x0000c8030400d986 */ /* 0x0003e2000c101124 */
[----:B------:R-:W-:Y:S05]  /*5890*/  @P2 BRA `(.L_x_233) ;  /* 0x00000000000c2947 */ /* 0x000fea0003800000 */
[----:B--2---:R-:W1:Y:S02]  /*58a0*/  LDG.E.U8 R155, desc[UR36][R8.64+0xc9] ;  /* 0x0000c924089b7981 */ /* 0x004e64000c1e1100 */
[----:B-1----:R-:W-:-:S05]  /*58b0*/  PRMT R3, R155, 0x8880, RZ ;  /* 0x000088809b037816 */ /* 0x002fca00000000ff */
[----:B------:R-:W-:-:S07]  /*58c0*/  IMAD R12, R3, R154, RZ ;  /* 0x0000009a030c7224 */ /* 0x000fce00078e02ff */
.L_x_233:
[----:B------:R-:W-:Y:S05]  /*58d0*/  BSYNC B1 ;  /* 0x0000000000017941 */ /* 0x000fea0003800000 */
.L_x_232:
        /* <DEDUP_REMOVED lines=11> */
.L_x_235:
[----:B------:R-:W-:Y:S05]  /*5990*/  BSYNC B1 ;  /* 0x0000000000017941 */ /* 0x000fea0003800000 */
.L_x_234:
[----:B-1----:R-:W-:Y:S01]  /*59a0*/  @!P4 IMAD R3, R126, R153, R12 ;  /* 0x000000997e03c224 */ /* 0x002fe200078e020c */
[----:B------:R-:W-:Y:S04]  /*59b0*/  BSSY B1, `(.L_x_236) ;  /* 0x0000006000017945 */ /* 0x000fe80003800000 */
[----:B------:R1:W-:Y:S01]  /*59c0*/  @!P4 STG.E.U8 desc[UR36][R6.64+0xc8], R3 ;  /* 0x0000c8030600c986 */ /* 0x0003e2000c101124 */
[----:B------:R-:W-:Y:S05]  /*59d0*/  @P3 BRA `(.L_x_237) ;  /* 0x00000000000c3947 */ /* 0x000fea0003800000 */
[----:B--2---:R-:W1:Y:S02]  /*59e0*/  LDG.E.U8 R155, desc[UR36][R10.64+0xc9] ;  /* 0x0000c9240a9b7981 */ /* 0x004e64000c1e1100 */
[----:B-1----:R-:W-:-:S05]  /*59f0*/  PRMT R3, R155, 0x8880, RZ ;  /* 0x000088809b037816 */ /* 0x002fca00000000ff */
[----:B------:R-:W-:-:S07]  /*5a00*/  IMAD R12, R3, R154, RZ ;  /* 0x0000009a030c7224 */ /* 0x000fce00078e02ff */
.L_x_237:
[----:B------:R-:W-:Y:S05]  /*5a10*/  BSYNC B1 ;  /* 0x0000000000017941 */ /* 0x000fea0003800000 */
.L_x_236:
[----:B------:R-:W-:Y:S01]  /*5a20*/  @!P3 IMAD R127, R127, R153, R12 ;  /* 0x000000997f7fb224 */ /* 0x000fe200078e020c */
[----:B------:R-:W-:Y:S04]  /*5a30*/  BSSY B1, `(.L_x_238) ;  /* 0x0000006000017945 */ /* 0x000fe80003800000 */
[----:B------:R0:W-:Y:S01]  /*5a40*/  @!P3 STG.E.U8 desc[UR36][R6.64+0xc9], R127 ;  /* 0x0000c97f0600b986 */ /* 0x0001e2000c101124 */
[----:B------:R-:W-:Y:S05]  /*5a50*/  @P5 BRA `(.L_x_239) ;  /* 0x00000000000c5947 */ /* 0x000fea0003800000 */
[----:B--2---:R-:W1:Y:S02]  /*5a60*/  LDG.E.U8 R155, desc[UR36][R8.64+0xd0] ;  /* 0x0000d024089b7981 */ /* 0x004e64000c1e1100 */
[----:B-1----:R-:W-:-:S05]  /*5a70*/  PRMT R3, R155, 0x8880, RZ ;  /* 0x000088809b037816 */ /* 0x002fca00000000ff */
[----:B------:R-:W-:-:S07]  /*5a80*/  IMAD R12, R3, R154, RZ ;  /* 0x0000009a030c7224 */ /* 0x000fce00078e02ff */
.L_x_239:
[----:B------:R-:W-:Y:S05]  /*5a90*/  BSYNC B1 ;  /* 0x0000000000017941 */ /* 0x000fea0003800000 */
.L_x_238:
[----:B-1----:R-:W-:Y:S01]  /*5aa0*/  @!P5 IMAD R3, R128, R153, R12 ;  /* 0x000000998003d224 */ /* 0x002fe200078e020c */
[----:B------:R-:W-:Y:S04]  /*5ab0*/  BSSY B1, `(.L_x_240) ;  /* 0x0000006000017945 */ /* 0x000fe80003800000 */
[----:B------:R1:W-:Y:S01]  /*5ac0*/  @!P5 STG.E.U8 desc[UR36][R4.64+0xd0], R3 ;  /* 0x0000d0030400d986 */ /* 0x0003e2000c101124 */
[----:B------:R-:W-:Y:S05]  /*5ad0*/  @P2 BRA `(.L_x_241) ;  /* 0x00000000000c2947 */ /* 0x000fea0003800000 */
[----:B--2---:R-:W1:Y:S02]  /*5ae0*/  LDG.E.U8 R155, desc[UR36][R8.64+0xd1] ;  /* 0x0000d124089b7981 */ /* 0x004e64000c1e1100 */
[----:B-1----:R-:W-:-:S05]  /*5af0*/  PRMT R3, R155, 0x8880, RZ ;  /* 0x000088809b037816 */ /* 0x002fca00000000ff */
[----:B------:R-:W-:-:S07]  /*5b00*/  IMAD R12, R3, R154, RZ ;  /* 0x0000009a030c7224 */ /* 0x000fce00078e02ff */
.L_x_241:
[----:B------:R-:W-:Y:S05]  /*5b10*/  BSYNC B1 ;  /* 0x0000000000017941 */ /* 0x000fea0003800000 */
.L_x_240:
        /* <DEDUP_REMOVED lines=11> */
.L_x_243:
[----:B------:R-:W-:Y:S05]  /*5bd0*/  BSYNC B1 ;  /* 0x0000000000017941 */ /* 0x000fea0003800000 */
.L_x_242:
[----:B-1----:R-:W-:Y:S01]  /*5be0*/  @!P4 IMAD R3, R130, R153, R12 ;  /* 0x000000998203c224 */ /* 0x002fe200078e020c */
[----:B------:R-:W-:Y:S04]  /*5bf0*/  BSSY B1, `(.L_x_244) ;  /* 0x0000006000017945 */ /* 0x000fe80003800000 */
[----:B------:R1:W-:Y:S01]  /*5c00*/  @!P4 STG.E.U8 desc[UR36][R6.64+0xd0], R3 ;  /* 0x0000d0030600c986 */ /* 0x0003e2000c101124 */
[----:B------:R-:W-:Y:S05]  /*5c10*/  @P3 BRA `(.L_x_245) ;  /* 0x00000000000c3947 */ /* 0x000fea0003800000 */
[----:B--2---:R-:W1:Y:S02]  /*5c20*/  LDG.E.U8 R155, desc[UR36][R10.64+0xd1] ;  /* 0x0000d1240a9b7981 */ /* 0x004e64000c1e1100 */
[----:B-1----:R-:W-:-:S05]  /*5c30*/  PRMT R3, R155, 0x8880, RZ ;  /* 0x000088809b037816 */ /* 0x002fca00000000ff */
[----:B------:R-:W-:-:S07]  /*5c40*/  IMAD R12, R3, R154, RZ ;  /* 0x0000009a030c7224 */ /* 0x000fce00078e02ff */
.L_x_245:
[----:B------:R-:W-:Y:S05]  /*5c50*/  BSYNC B1 ;  /* 0x0000000000017941 */ /* 0x000fea0003800000 */
.L_x_244:
[----:B------:R-:W-:Y:S01]  /*5c60*/  @!P3 IMAD R131, R131, R153, R12 ;  /* 0x000000998383b224 */ /* 0x000fe200078e020c */
[----:B------:R-:W-:Y:S04]  /*5c70*/  BSSY B1, `(.L_x_246) ;  /* 0x0000006000017945 */ /* 0x000fe80003800000 */
[----:B------:R0:W-:Y:S01]  /*5c80*/  @!P3 STG.E.U8 desc[UR36][R6.64+0xd1], R131 ;  /* 0x0000d1830600b986 */ /* 0x0001e2000c101124 */
[----:B------:R-:W-:Y:S05]  /*5c90*/  @P5 BRA `(.L_x_247) ;  /* 0x00000000000c5947 */ /* 0x000fea0003800000 */
[----:B--2---:R-:W1:Y:S02]  /*5ca0*/  LDG.E.U8 R155, desc[UR36][R8.64+0xd8] ;  /* 0x0000d824089b7981 */ /* 0x004e64000c1e1100 */
[----:B-1----:R-:W-:-:S05]  /*5cb0*/  PRMT R3, R155, 0x8880, RZ ;  /* 0x000088809b037816 */ /* 0x002fca00000000ff */
[----:B------:R-:W-:-:S07]  /*5cc0*/  IMAD R12, R3, R154, RZ ;  /* 0x0000009a030c7224 */ /* 0x000fce00078e02ff */
.L_x_247:
[----:B------:R-:W-:Y:S05]  /*5cd0*/  BSYNC B1 ;  /* 0x0000000000017941 */ /* 0x000fea0003800000 */
.L_x_246:
[----:B-1----:R-:W-:Y:S01]  /*5ce0*/  @!P5 IMAD R3, R132, R153, R12 ;  /* 0x000000998403d224 */ /* 0x002fe200078e020c */
[----:B------:R-:W-:Y:S04]  /*5cf0*/  BSSY B1, `(.L_x_248) ;  /* 0x0000006000017945 */ /* 0x000fe80003800000 */
[----:B------:R1:W-:Y:S01]  /*5d00*/  @!P5 STG.E.U8 desc[UR36][R4.64+0xd8], R3 ;  /* 0x0000d8030400d986 */ /* 0x0003e2000c101124 */
[----:B------:R-:W-:Y:S05]  /*5d10*/  @P2 BRA `(.L_x_249) ;  /* 0x00000000000c2947 */ /* 0x000fea0003800000 */
[----:B--2---:R-:W1:Y:S02]  /*5d20*/  LDG.E.U8 R155, desc[UR36][R8.64+0xd9] ;  /* 0x0000d924089b7981 */ /* 0x004e64000c1e1100 */
[----:B-1----:R-:W-:-:S05]  /*5d30*/  PRMT R3, R155, 0x8880, RZ ;  /* 0x000088809b037816 */ /* 0x002fca00000000ff */
[----:B------:R-:W-:-:S07]  /*5d40*/  IMAD R12, R3, R154, RZ ;  /* 0x0000009a030c7224 */ /* 0x000fce00078e02ff */
.L_x_249:
[----:B------:R-:W-:Y:S05]  /*5d50*/  BSYNC B1 ;  /* 0x0000000000017941 */ /* 0x000fea0003800000 */
.L_x_248:
        /* <DEDUP_REMOVED lines=11> */
.L_x_251:
[----:B------:R-:W-:Y:S05]  /*5e10*/  BSYNC B1 ;  /* 0x0000000000017941 */ /* 0x000fea0003800000 */
.L_x_250:
[----:B-1----:R-:W-:Y:S01]  /*5e20*/  @!P4 IMAD R3, R134, R153, R12 ;  /* 0x000000998603c224 */ /* 0x002fe200078e020c */
[----:B------:R-:W-:Y:S04]  /*5e30*/  BSSY B1, `(.L_x_252) ;  /* 0x0000006000017945 */ /* 0x000fe80003800000 */
[----:B------:R1:W-:Y:S01]  /*5e40*/  @!P4 STG.E.U8 desc[UR36][R6.64+0xd8], R3 ;  /* 0x0000d8030600c986 */ /* 0x0003e2000c101124 */
[----:B------:R-:W-:Y:S05]  /*5e50*/  @P3 BRA `(.L_x_253) ;  /* 0x00000000000c3947 */ /* 0x000fea0003800000 */
[----:B--2---:R-:W1:Y:S02]  /*5e60*/  LDG.E.U8 R155, desc[UR36][R10.64+0xd9] ;  /* 0x0000d9240a9b7981 */ /* 0x004e64000c1e1100 */
[----:B-1----:R-:W-:-:S05]  /*5e70*/  PRMT R3, R155, 0x8880, RZ ;  /* 0x000088809b037816 */ /* 0x002fca00000000ff */
[----:B------:R-:W-:-:S07]  /*5e80*/  IMAD R12, R3, R154, RZ ;  /* 0x0000009a030c7224 */ /* 0x000fce00078e02ff */
.L_x_253:
[----:B------:R-:W-:Y:S05]  /*5e90*/  BSYNC B1 ;  /* 0x0000000000017941 */ /* 0x000fea0003800000 */
.L_x_252:
[----:B------:R-:W-:Y:S01]  /*5ea0*/  @!P3 IMAD R135, R135, R153, R12 ;  /* 0x000000998787b224 */ /* 0x000fe200078e020c */
[----:B------:R-:W-:Y:S04]  /*5eb0*/  BSSY B1, `(.L_x_254) ;  /* 0x0000006000017945 */ /* 0x000fe80003800000 */
[----:B------:R0:W-:Y:S01]  /*5ec0*/  @!P3 STG.E.U8 desc[UR36][R6.64+0xd9], R135 ;  /* 0x0000d9870600b986 */ /* 0x0001e2000c101124 */
[----:B------:R-:W-:Y:S05]  /*5ed0*/  @P5 BRA `(.L_x_255) ;  /* 0x00000000000c5947 */ /* 0x000fea0003800000 */
[----:B--2---:R-:W1:Y:S02]  /*5ee0*/  LDG.E.U8 R155, desc[UR36][R8.64+0xe0] ;  /* 0x0000e024089b7981 */ /* 0x004e64000c1e1100 */
[----:B-1----:R-:W-:-:S05]  /*5ef0*/  PRMT R3, R155, 0x8880, RZ ;  /* 0x000088809b037816 */ /* 0x002fca00000000ff */
[----:B------:R-:W-:-:S07]  /*5f00*/  IMAD R12, R3, R154, RZ ;  /* 0x0000009a030c7224 */ /* 0x000fce00078e02ff */
.L_x_255:
[----:B------:R-:W-:Y:S05]  /*5f10*/  BSYNC B1 ;  /* 0x0000000000017941 */ /* 0x000fea0003800000 */
.L_x_254:
[----:B-1----:R-:W-:Y:S01]  /*5f20*/  @!P5 IMAD R3, R136, R153, R12 ;  /* 0x000000998803d224 */ /* 0x002fe200078e020c */
[----:B------:R-:W-:Y:S04]  /*5f30*/  BSSY B1, `(.L_x_256) ;  /* 0x0000006000017945 */ /* 0x000fe80003800000 */
[----:B------:R1:W-:Y:S01]  /*5f40*/  @!P5 STG.E.U8 desc[UR36][R4.64+0xe0], R3 ;  /* 0x0000e0030400d986 */ /* 0x0003e2000c101124 */
[----:B------:R-:W-:Y:S05]  /*5f50*/  @P2 BRA `(.L_x_257) ;  /* 0x00000000000c2947 */ /* 0x000fea0003800000 */
[----:B--2---:R-:W1:Y:S02]  /*5f60*/  LDG.E.U8 R155, desc[UR36][R8.64+0xe1] ;  /* 0x0000e124089b7981 */ /* 0x004e64000c1e1100 */
[----:B-1----:R-:W-:-:S05]  /*5f70*/  PRMT R3, R155, 0x8880, RZ ;  /* 0x000088809b037816 */ /* 0x002fca00000000ff */
[----:B------:R-:W-:-:S07]  /*5f80*/  IMAD R12, R3, R154, RZ ;  /* 0x0000009a030c7224 */ /* 0x000fce00078e02ff */
.L_x_257:
[----:B------:R-:W-:Y:S05]  /*5f90*/  BSYNC B1 ;  /* 0x0000000000017941 */ /* 0x000fea0003800000 */
.L_x_256:
        /* <DEDUP_REMOVED lines=11> */
.L_x_259:
[----:B------:R-:W-:Y:S05]  /*6050*/  BSYNC B1 ;  /* 0x0000000000017941 */ /* 0x000fea0003800000 */
.L_x_258:
[----:B-1----:R-:W-:Y:S01]  /*6060*/  @!P4 IMAD R3, R138, R153, R12 ;  /* 0x000000998a03c224 */ /* 0x002fe200078e020c */
[----:B------:R-:W-:Y:S04]  /*6070*/  BSSY B1, `(.L_x_260) ;  /* 0x0000006000017945 */ /* 0x000fe80003800000 */
[----:B------:R1:W-:Y:S01]  /*6080*/  @!P4 STG.E.U8 desc[UR36][R6.64+0xe0], R3 ;  /* 0x0000e0030600c986 */ /* 0x0003e2000c101124 */
[----:B------:R-:W-:Y:S05]  /*6090*/  @P3 BRA `(.L_x_261) ;  /* 0x00000000000c3947 */ /* 0x000fea0003800000 */
[----:B--2---:R-:W1:Y:S02]  /*60a0*/  LDG.E.U8 R155, desc[UR36][R10.64+0xe1] ;  /* 0x0000e1240a9b7981 */ /* 0x004e64000c1e1100 */
[----:B-1----:R-:W-:-:S05]  /*60b0*/  PRMT R3, R155, 0x8880, RZ ;  /* 0x000088809b037816 */ /* 0x002fca00000000ff */
[----:B------:R-:W-:-:S07]  /*60c0*/  IMAD R12, R3, R154, RZ ;  /* 0x0000009a030c7224 */ /* 0x000fce00078e02ff */
.L_x_261:
[----:B------:R-:W-:Y:S05]  /*60d0*/  BSYNC B1 ;  /* 0x0000000000017941 */ /* 0x000fea0003800000 */
.L_x_260:
[----:B------:R-:W-:Y:S01]  /*60e0*/  @!P3 IMAD R139, R139, R153, R12 ;  /* 0x000000998b8bb224 */ /* 0x000fe200078e020c */
[----:B------:R-:W-:Y:S04]  /*60f0*/  BSSY B1, `(.L_x_262) ;  /* 0x0000006000017945 */ /* 0x000fe80003800000 */
[----:B------:R0:W-:Y:S01]  /*6100*/  @!P3 STG.E.U8 desc[UR36][R6.64+0xe1], R139 ;  /* 0x0000e18b0600b986 */ /* 0x0001e2000c101124 */
[----:B------:R-:W-:Y:S05]  /*6110*/  @P5 BRA `(.L_x_263) ;  /* 0x00000000000c5947 */ /* 0x000fea0003800000 */
[----:B--2---:R-:W1:Y:S02]  /*6120*/  LDG.E.U8 R155, desc[UR36][R8.64+0xe8] ;  /* 0x0000e824089b7981 */ /* 0x004e64000c1e1100 */
[----:B-1----:R-:W-:-:S05]  /*6130*/  PRMT R3, R155, 0x8880, RZ ;  /* 0x000088809b037816 */ /* 0x002fca00000000ff */
[----:B------:R-:W-:-:S07]  /*6140*/  IMAD R12, R3, R154, RZ ;  /* 0x0000009a030c7224 */ /* 0x000fce00078e02ff */
.L_x_263:
[----:B------:R-:W-:Y:S05]  /*6150*/  BSYNC B1 ;  /* 0x0000000000017941 */ /* 0x000fea0003800000 */
.L_x_262:
[----:B-1----:R-:W-:Y:S01]  /*6160*/  @!P5 IMAD R3, R140, R153, R12 ;  /* 0x000000998c03d224 */ /* 0x002fe200078e020c */
[----:B------:R-:W-:Y:S04]  /*6170*/  BSSY B1, `(.L_x_264) ;  /* 0x0000006000017945 */ /* 0x000fe80003800000 */
[----:B------:R1:W-:Y:S01]  /*6180*/  @!P5 STG.E.U8 desc[UR36][R4.64+0xe8], R3 ;  /* 0x0000e8030400d986 */ /* 0x0003e2000c101124 */
[----:B------:R-:W-:Y:S05]  /*6190*/  @P2 BRA `(.L_x_265) ;  /* 0x00000000000c2947 */ /* 0x000fea0003800000 */
[----:B--2---:R-:W1:Y:S02]  /*61a0*/  LDG.E.U8 R155, desc[UR36][R8.64+0xe9] ;  /* 0x0000e924089b7981 */ /* 0x004e64000c1e1100 */
[----:B-1----:R-:W-:-:S05]  /*61b0*/  PRMT R3, R155, 0x8880, RZ ;  /* 0x000088809b037816 */ /* 0x002fca00000000ff */
[----:B------:R-:W-:-:S07]  /*61c0*/  IMAD R12, R3, R154, RZ ;  /* 0x0000009a030c7224 */ /* 0x000fce00078e02ff */
.L_x_265:
[----:B------:R-:W-:Y:S05]  /*61d0*/  BSYNC B1 ;  /* 0x0000000000017941 */ /* 0x000fea0003800000 */
.L_x_264:
        /* <DEDUP_REMOVED lines=11> */
.L_x_267:
[----:B------:R-:W-:Y:S05]  /*6290*/  BSYNC B1 ;  /* 0x0000000000017941 */ /* 0x000fea0003800000 */
.L_x_266:
[----:B-1----:R-:W-:Y:S01]  /*62a0*/  @!P4 IMAD R3, R142, R153, R12 ;  /* 0x000000998e03c224 */ /* 0x002fe200078e020c */
[----:B------:R-:W-:Y:S04]  /*62b0*/  BSSY B1, `(.L_x_268) ;  /* 0x0000006000017945 */ /* 0x000fe80003800000 */
[----:B------:R1:W-:Y:S01]  /*62c0*/  @!P4 STG.E.U8 desc[UR36][R6.64+0xe8], R3 ;  /* 0x0000e8030600c986 */ /* 0x0003e2000c101124 */
[----:B------:R-:W-:Y:S05]  /*62d0*/  @P3 BRA `(.L_x_269) ;  /* 0x00000000000c3947 */ /* 0x000fea0003800000 */
[----:B--2---:R-:W1:Y:S02]  /*62e0*/  LDG.E.U8 R155, desc[UR36][R10.64+0xe9] ;  /* 0x0000e9240a9b7981 */ /* 0x004e64000c1e1100 */
[----:B-1----:R-:W-:-:S05]  /*62f0*/  PRMT R3, R155, 0x8880, RZ ;  /* 0x000088809b037816 */ /* 0x002fca00000000ff */
[----:B------:R-:W-:-:S07]  /*6300*/  IMAD R12, R3, R154, RZ ;  /* 0x0000009a030c7224 */ /* 0x000fce00078e02ff */
.L_x_269:
[----:B------:R-:W-:Y:S05]  /*6310*/  BSYNC B1 ;  /* 0x0000000000017941 */ /* 0x000fea0003800000 */
.L_x_268:
[----:B------:R-:W-:Y:S01]  /*6320*/  @!P3 IMAD R143, R143, R153, R12 ;  /* 0x000000998f8fb224 */ /* 0x000fe200078e020c */
[----:B------:R-:W-:Y:S04]  /*6330*/  BSSY B1, `(.L_x_270) ;  /* 0x0000006000017945 */ /* 0x000fe80003800000 */
[----:B------:R0:W-:Y:S01]  /*6340*/  @!P3 STG.E.U8 desc[UR36][R6.64+0xe9], R143 ;  /* 0x0000e98f0600b986 */ /* 0x0001e2000c101124 */
[----:B------:R-:W-:Y:S05]  /*6350*/  @P5 BRA `(.L_x_271) ;  /* 0x00000000000c5947 */ /* 0x000fea0003800000 */
[----:B--2---:R-:W1:Y:S02]  /*6360*/  LDG.E.U8 R155, desc[UR36][R8.64+0xf0] ;  /* 0x0000f024089b7981 */ /* 0x004e64000c1e1100 */
[----:B-1----:R-:W-:-:S05]  /*6370*/  PRMT R3, R155, 0x8880, RZ ;  /* 0x000088809b037816 */ /* 0x002fca00000000ff */
[----:B------:R-:W-:-:S07]  /*6380*/  IMAD R12, R3, R154, RZ ;  /* 0x0000009a030c7224 */ /* 0x000fce00078e02ff */
.L_x_271:
[----:B------:R-:W-:Y:S05]  /*6390*/  BSYNC B1 ;  /* 0x0000000000017941 */ /* 0x000fea0003800000 */
.L_x_270:
[----:B-1----:R-:W-:Y:S01]  /*63a0*/  @!P5 IMAD R3, R144, R153, R12 ;  /* 0x000000999003d224 */ /* 0x002fe200078e020c */
[----:B------:R-:W-:Y:S04]  /*63b0*/  BSSY B1, `(.L_x_272) ;  /* 0x0000006000017945 */ /* 0x000fe80003800000 */
[----:B------:R1:W-:Y:S01]  /*63c0*/  @!P5 STG.E.U8 desc[UR36][R4.64+0xf0], R3 ;  /* 0x0000f0030400d986 */ /* 0x0003e2000c101124 */
[----:B------:R-:W-:Y:S05]  /*63d0*/  @P2 BRA `(.L_x_273) ;  /* 0x00000000000c2947 */ /* 0x000fea0003800000 */
[----:B--2---:R-:W1:Y:S02]  /*63e0*/  LDG.E.U8 R155, desc[UR36][R8.64+0xf1] ;  /* 0x0000f124089b7981 */ /* 0x004e64000c1e1100 */
[----:B-1----:R-:W-:-:S05]  /*63f0*/  PRMT R3, R155, 0x8880, RZ ;  /* 0x000088809b037816 */ /* 0x002fca00000000ff */
[----:B------:R-:W-:-:S07]  /*6400*/  IMAD R12, R3, R154, RZ ;  /* 0x0000009a030c7224 */ /* 0x000fce00078e02ff */
.L_x_273:
[----:B------:R-:W-:Y:S05]  /*6410*/  BSYNC B1 ;  /* 0x0000000000017941 */ /* 0x000fea0003800000 */
.L_x_272:
[C---:B------:R-:W-:Y:S01]  /*6420*/  ISETP.LT.OR P4, PT, R0.reuse, 0xf1, !P0 ;  /* 0x000000f10000780c */ /* 0x040fe20004781670 */
[----:B------:R-:W-:Y:S01]  /*6430*/  @!P2 IMAD R145, R145, R153, R12 ;  /* 0x000000999191a224 */ /* 0x000fe200078e020c */
[----:B------:R-:W-:Y:S01]  /*6440*/  BSSY B1, `(.L_x_274) ;  /* 0x000000a000017945 */ /* 0x000fe20003800000 */
[C---:B------:R-:W-:Y:S02]  /*6450*/  ISETP.LT.OR P3, PT, R0.reuse, 0xf2, !P0 ;  /* 0x000000f20000780c */ /* 0x040fe40004761670 */
        /* <DEDUP_REMOVED lines=8> */
.L_x_275:
[----:B------:R-:W-:Y:S05]  /*64e0*/  BSYNC B1 ;  /* 0x0000000000017941 */ /* 0x000fea0003800000 */
.L_x_274:
[----:B-1----:R-:W-:Y:S01]  /*64f0*/  @!P4 IMAD R3, R146, R153, R12 ;  /* 0x000000999203c224 */ /* 0x002fe200078e020c */
[----:B------:R-:W-:Y:S04]  /*6500*/  BSSY B1, `(.L_x_276) ;  /* 0x0000006000017945 */ /* 0x000fe80003800000 */
[----:B------:R1:W-:Y:S01]  /*6510*/  @!P4 STG.E.U8 desc[UR36][R6.64+0xf0], R3 ;  /* 0x0000f0030600c986 */ /* 0x0003e2000c101124 */
[----:B------:R-:W-:Y:S05]  /*6520*/  @P3 BRA `(.L_x_277) ;  /* 0x00000000000c3947 */ /* 0x000fea0003800000 */
[----:B--2---:R-:W1:Y:S02]  /*6530*/  LDG.E.U8 R155, desc[UR36][R10.64+0xf1] ;  /* 0x0000f1240a9b7981 */ /* 0x004e64000c1e1100 */
[----:B-1----:R-:W-:-:S05]  /*6540*/  PRMT R3, R155, 0x8880, RZ ;  /* 0x000088809b037816 */ /* 0x002fca00000000ff */
[----:B------:R-:W-:-:S07]  /*6550*/  IMAD R12, R3, R154, RZ ;  /* 0x0000009a030c7224 */ /* 0x000fce00078e02ff */
.L_x_277:
[----:B------:R-:W-:Y:S05]  /*6560*/  BSYNC B1 ;  /* 0x0000000000017941 */ /* 0x000fea0003800000 */
.L_x_276:
[----:B------:R-:W-:Y:S01]  /*6570*/  @!P3 IMAD R147, R147, R153, R12 ;  /* 0x000000999393b224 */ /* 0x000fe200078e020c */
[----:B------:R-:W-:Y:S04]  /*6580*/  BSSY B1, `(.L_x_278) ;  /* 0x0000006000017945 */ /* 0x000fe80003800000 */
[----:B------:R0:W-:Y:S01]  /*6590*/  @!P3 STG.E.U8 desc[UR36][R6.64+0xf1], R147 ;  /* 0x0000f1930600b986 */ /* 0x0001e2000c101124 */
[----:B------:R-:W-:Y:S05]  /*65a0*/  @P2 BRA `(.L_x_279) ;  /* 0x00000000000c2947 */ /* 0x000fea0003800000 */
[----:B--2---:R-:W1:Y:S02]  /*65b0*/  LDG.E.U8 R155, desc[UR36][R8.64+0xf8] ;  /* 0x0000f824089b7981 */ /* 0x004e64000c1e1100 */
[----:B-1----:R-:W-:-:S05]  /*65c0*/  PRMT R3, R155, 0x8880, RZ ;  /* 0x000088809b037816 */ /* 0x002fca00000000ff */
[----:B------:R-:W-:-:S07]  /*65d0*/  IMAD R12, R3, R154, RZ ;  /* 0x0000009a030c7224 */ /* 0x000fce00078e02ff */
.L_x_279:
[----:B------:R-:W-:Y:S05]  /*65e0*/  BSYNC B1 ;  /* 0x0000000000017941 */ /* 0x000fea0003800000 */
.L_x_278:
[----:B-1----:R-:W-:Y:S01]  /*65f0*/  @!P2 IMAD R3, R148, R153, R12 ;  /* 0x000000999403a224 */ /* 0x002fe200078e020c */
[----:B------:R-:W-:Y:S04]  /*6600*/  BSSY B1, `(.L_x_280) ;  /* 0x0000006000017945 */ /* 0x000fe80003800000 */
[----:B------:R1:W-:Y:S01]  /*6610*/  @!P2 STG.E.U8 desc[UR36][R4.64+0xf8], R3 ;  /* 0x0000f8030400a986 */ /* 0x0003e2000c101124 */
[----:B------:R-:W-:Y:S05]  /*6620*/  @P1 BRA `(.L_x_281) ;  /* 0x00000000000c1947 */ /* 0x000fea0003800000 */
[----:B--2---:R-:W1:Y:S02]  /*6630*/  LDG.E.U8 R155, desc[UR36][R8.64+0xf9] ;  /* 0x0000f924089b7981 */ /* 0x004e64000c1e1100 */
[----:B-1----:R-:W-:-:S05]  /*6640*/  PRMT R3, R155, 0x8880, RZ ;  /* 0x000088809b037816 */ /* 0x002fca00000000ff */
[----:B------:R-:W-:-:S07]  /*6650*/  IMAD R12, R3, R154, RZ ;  /* 0x0000009a030c7224 */ /* 0x000fce00078e02ff */
.L_x_281:
[----:B------:R-:W-:Y:S05]  /*6660*/  BSYNC B1 ;  /* 0x0000000000017941 */ /* 0x000fea0003800000 */
.L_x_280:
[----:B------:R-:W-:Y:S01]  /*6670*/  @!P1 IMAD R149, R149, R153, R12 ;  /* 0x0000009995959224 */ /* 0x000fe200078e020c */
[----:B------:R-:W-:Y:S04]  /*6680*/  BSSY B1, `(.L_x_282) ;  /* 0x0000006000017945 */ /* 0x000fe80003800000 */
[----:B------:R0:W-:Y:S01]  /*6690*/  @!P1 STG.E.U8 desc[UR36][R4.64+0xf9], R149 ;  /* 0x0000f99504009986 */ /* 0x0001e2000c101124 */
[----:B------:R-:W-:Y:S05]  /*66a0*/  @P5 BRA `(.L_x_283) ;  /* 0x00000000000c5947 */ /* 0x000fea0003800000 */
[----:B--2---:R-:W1:Y:S02]  /*66b0*/  LDG.E.U8 R155, desc[UR36][R10.64+0xf8] ;  /* 0x0000f8240a9b7981 */ /* 0x004e64000c1e1100 */
[----:B-1----:R-:W-:-:S05]  /*66c0*/  PRMT R3, R155, 0x8880, RZ ;  /* 0x000088809b037816 */ /* 0x002fca00000000ff */
[----:B------:R-:W-:-:S07]  /*66d0*/  IMAD R12, R3, R154, RZ ;  /* 0x0000009a030c7224 */ /* 0x000fce00078e02ff */
.L_x_283:
[----:B------:R-:W-:Y:S05]  /*66e0*/  BSYNC B1 ;  /* 0x0000000000017941 */ /* 0x000fea0003800000 */
.L_x_282:
[----:B-1----:R-:W-:Y:S01]  /*66f0*/  @!P5 IMAD R3, R150, R153, R12 ;  /* 0x000000999603d224 */ /* 0x002fe200078e020c */
[----:B------:R-:W-:Y:S01]  /*6700*/  ISETP.LT.OR P0, PT, R0, 0xfa, !P0 ;  /* 0x000000fa0000780c */ /* 0x000fe20004701670 */
[----:B------:R-:W-:Y:S03]  /*6710*/  BSSY B1, `(.L_x_284) ;  /* 0x0000006000017945 */ /* 0x000fe60003800000 */
[----:B------:R1:W-:Y:S09]  /*6720*/  @!P5 STG.E.U8 desc[UR36][R6.64+0xf8], R3 ;  /* 0x0000f8030600d986 */ /* 0x0003f2000c101124 */
[----:B------:R-:W-:Y:S05]  /*6730*/  @P0 BRA `(.L_x_285) ;  /* 0x00000000000c0947 */ /* 0x000fea0003800000 */
[----:B--2---:R-:W1:Y:S02]  /*6740*/  LDG.E.U8 R155, desc[UR36][R10.64+0xf9] ;  /* 0x0000f9240a9b7981 */ /* 0x004e64000c1e1100 */
[----:B-1----:R-:W-:-:S05]  /*6750*/  PRMT R3, R155, 0x8880, RZ ;  /* 0x000088809b037816 */ /* 0x002fca00000000ff */
[----:B------:R-:W-:-:S07]  /*6760*/  IMAD R12, R3, R154, RZ ;  /* 0x0000009a030c7224 */ /* 0x000fce00078e02ff */
.L_x_285:
[----:B------:R-:W-:Y:S05]  /*6770*/  BSYNC B1 ;  /* 0x0000000000017941 */ /* 0x000fea0003800000 */
.L_x_284:
[----:B------:R-:W-:Y:S01]  /*6780*/  IMAD R151, R151, R153, R12 ;  /* 0x0000009997977224 */ /* 0x000fe200078e020c */
[----:B------:R-:W-:Y:S06]  /*6790*/  @P0 BRA `(.L_x_286) ;  /* 0x0000001800100947 */ /* 0x000fec0003800000 */
[----:B------:R0:W-:Y:S01]  /*67a0*/  STG.E.U8 desc[UR36][R6.64+0xf9], R151 ;  /* 0x0000f99706007986 */ /* 0x0001e2000c101124 */
[----:B------:R-:W-:Y:S05]  /*67b0*/  BRA `(.L_x_286) ;  /* 0x0000001800087947 */ /* 0x000fea0003800000 */
.L_x_29:
[C---:B------:R-:W-:Y:S02]  /*67c0*/  ISETP.GE.AND P1, PT, R160.reuse, 0x1, PT ;  /* 0x00000001a000780c */ /* 0x040fe40003f26270 */
[----:B------:R-:W-:Y:S02]  /*67d0*/  ISETP.GE.AND P0, PT, R160, 0x9, PT ;  /* 0x00000009a000780c */ /* 0x000fe40003f06270 */
[C---:B------:R-:W-:Y:S02]  /*67e0*/  ISETP.LT.OR P4, PT, R0.reuse, 0x1, !P1 ;  /* 0x000000010000780c */ /* 0x040fe40004f81670 */
[C---:B------:R-:W-:Y:S02]  /*67f0*/  ISETP.LT.OR P3, PT, R0.reuse, 0x2, !P1 ;  /* 0x000000020000780c */ /* 0x040fe40004f61670 */
[C---:B------:R-:W-:Y:S02]  /*6800*/  ISETP.LT.OR P2, PT, R0.reuse, 0x1, !P0 ;  /* 0x000000010000780c */ /* 0x040fe40004741670 */
[----:B------:R-:W-:-:S07]  /*6810*/  ISETP.LT.OR P5, PT, R0, 0x2, !P0 ;  /* 0x000000020000780c */ /* 0x000fce00047a1670 */
[-C--:B------:R-:W-:Y:S02]  /*6820*/  @!P4 IMAD R3, R24, R153.reuse, RZ ;  /* 0x000000991803c224 */ /* 0x080fe400078e02ff */
[-C--:B------:R-:W-:Y:S02]  /*6830*/  @!P3 IMAD R25, R25, R153.reuse, RZ ;  /* 0x000000991919b224 */ /* 0x080fe400078e02ff */
[-C--:B------:R-:W-:Y:S01]  /*6840*/  @!P2 IMAD R9, R26, R153.reuse, RZ ;  /* 0x000000991a09a224 */ /* 0x080fe200078e02ff */
[----:B------:R0:W-:Y:S01]  /*6850*/  @!P4 STG.E.U8 desc[UR36][R4.64], R3 ;  /* 0x000000030400c986 */ /* 0x0001e2000c101124 */
[C---:B------:R-:W-:Y:S01]  /*6860*/  ISETP.LT.OR P4, PT, R0.reuse, 0x9, !P1 ;  /* 0x000000090000780c */ /* 0x040fe20004f81670 */
[----:B------:R-:W-:Y:S02]  /*6870*/  @!P5 IMAD R27, R27, R153, RZ ;  /* 0x000000991b1bd224 */ /* 0x000fe400078e02ff */
[----:B------:R-:W-:Y:S01]  /*6880*/  @!P3 STG.E.U8 desc[UR36][R4.64+0x1], R25 ;  /* 0x000001190400b986 */ /* 0x000fe2000c101124 */
[----:B------:R-:W-:-:S03]  /*6890*/  ISETP.LT.OR P3, PT, R0, 0xa, !P1 ;  /* 0x0000000a0000780c */ /* 0x000fc60004f61670 */
[----:B------:R1:W-:Y:S01]  /*68a0*/  @!P2 STG.E.U8 desc[UR36][R6.64], R9 ;  /* 0x000000090600a986 */ /* 0x0003e2000c101124 */
[----:B------:R-:W-:-:S03]  /*68b0*/  ISETP.LT.OR P2, PT, R0, 0x9, !P0 ;  /* 0x000000090000780c */ /* 0x000fc60004741670 */
[----:B------:R-:W-:Y:S01]  /*68c0*/  @!P5 STG.E.U8 desc[UR36][R6.64+0x1], R27 ;  /* 0x0000011b0600d986 */ /* 0x000fe2000c101124 */
[----:B------:R-:W-:Y:S01]  /*68d0*/  ISETP.LT.OR P5, PT, R0, 0xa, !P0 ;  /* 0x0000000a0000780c */ /* 0x000fe200047a1670 */
[----:B------:R-:W-:-:S04]  /*68e0*/  @!P4 IMAD R11, R28, R153, RZ ;  /* 0x000000991c0bc224 */ /* 0x000fc800078e02ff */
[-C--:B------:R-:W-:Y:S01]  /*68f0*/  @!P3 IMAD R29, R29, R153.reuse, RZ ;  /* 0x000000991d1db224 */ /* 0x080fe200078e02ff */
[----:B------:R-:W-:Y:S01]  /*6900*/  @!P4 STG.E.U8 desc[UR36][R4.64+0x8], R11 ;  /* 0x0000080b0400c986 */ /* 0x000fe2000c101124 */
[----:B------:R-:W-:Y:S02]  /*6910*/  ISETP.LT.OR P4, PT, R0, 0x11, !P1 ;  /* 0x000000110000780c */ /* 0x000fe40004f81670 */
[-C--:B0-----:R-:W-:Y:S01]  /*6920*/  @!P2 IMAD R3, R30, R153.reuse, RZ ;  /* 0x000000991e03a224 */ /* 0x081fe200078e02ff */
[----:B------:R-:W-:Y:S01]  /*6930*/  @!P3 STG.E.U8 desc[UR36][R4.64+0x9], R29 ;  /* 0x0000091d0400b986 */ /* 0x000fe2000c101124 */
[C---:B------:R-:W-:Y:S02]  /*6940*/  ISETP.LT.OR P3, PT, R0.reuse, 0x12, !P1 ;  /* 0x000000120000780c */ /* 0x040fe40004f61670 */
[----:B------:R-:W-:Y:S01]  /*6950*/  @!P5 IMAD R31, R31, R153, RZ ;  /* 0x000000991f1fd224 */ /* 0x000fe200078e02ff */
[----:B------:R0:W-:Y:S01]  /*6960*/  @!P2 STG.E.U8 desc[UR36][R6.64+0x8], R3 ;  /* 0x000008030600a986 */ /* 0x0001e2000c101124 */
[----:B------:R-:W-:-:S03]  /*6970*/  ISETP.LT.OR P2, PT, R0, 0x11, !P0 ;  /* 0x000000110000780c */ /* 0x000fc60004741670 */
[----:B------:R-:W-:Y:S01]  /*6980*/  @!P5 STG.E.U8 desc[UR36][R6.64+0x9], R31 ;  /* 0x0000091f0600d986 */ /* 0x000fe2000c101124 */
[----:B------:R-:W-:Y:S01]  /*6990*/  ISETP.LT.OR P5, PT, R0, 0x12, !P0 ;  /* 0x000000120000780c */ /* 0x000fe200047a1670 */
[----:B-1----:R-:W-:-:S04]  /*69a0*/  @!P4 IMAD R9, R32, R153, RZ ;  /* 0x000000992009c224 */ /* 0x002fc800078e02ff */
        /* <DEDUP_REMOVED lines=301> */
[----:B------:R1:W-:Y:S01]  /*7c80*/  @!P4 STG.E.U8 desc[UR36][R4.64+0xd8], R11 ;  /* 0x0000d80b0400c986 */ /* 0x0003e2000c101124 */
        /* <DEDUP_REMOVED lines=13> */
[-C--:B-1----:R-:W-:Y:S01]  /*7d60*/  @!P2 IMAD R11, R138, R153.reuse, RZ ;  /* 0x000000998a0ba224 */ /* 0x082fe200078e02ff */
[----:B------:R-:W-:Y:S01]  /*7d70*/  @!P3 STG.E.U8 desc[UR36][R4.64+0xe1], R137 ;  /* 0x0000e1890400b986 */ /* 0x000fe2000c101124 */
[C---:B------:R-:W-:Y:S02]  /*7d80*/  ISETP.LT.OR P3, PT, R0.reuse, 0xea, !P1 ;  /* 0x000000ea0000780c */ /* 0x040fe40004f61670 */
[----:B------:R-:W-:Y:S01]  /*7d90*/  @!P5 IMAD R139, R139, R153, RZ ;  /* 0x000000998b8bd224 */ /* 0x000fe200078e02ff */
[----:B------:R1:W-:Y:S01]  /*7da0*/  @!P2 STG.E.U8 desc[UR36][R6.64+0xe0], R11 ;  /* 0x0000e00b0600a986 */ /* 0x0003e2000c101124 */
[----:B------:R-:W-:-:S03]  /*7db0*/  ISETP.LT.OR P2, PT, R0, 0xe9, !P0 ;  /* 0x000000e90000780c */ /* 0x000fc60004741670 */
[----:B------:R-:W-:Y:S01]  /*7dc0*/  @!P5 STG.E.U8 desc[UR36][R6.64+0xe1], R139 ;  /* 0x0000e18b0600d986 */ /* 0x000fe2000c101124 */
[----:B------:R-:W-:Y:S01]  /*7dd0*/  ISETP.LT.OR P5, PT, R0, 0xea, !P0 ;  /* 0x000000ea0000780c */ /* 0x000fe200047a1670 */
[----:B0-----:R-:W-:-:S04]  /*7de0*/  @!P4 IMAD R3, R140, R153, RZ ;  /* 0x000000998c03c224 */ /* 0x001fc800078e02ff */
[-C--:B------:R-:W-:Y:S01]  /*7df0*/  @!P3 IMAD R141, R141, R153.reuse, RZ ;  /* 0x000000998d8db224 */ /* 0x080fe200078e02ff */
[----:B------:R0:W-:Y:S01]  /*7e00*/  @!P4 STG.E.U8 desc[UR36][R4.64+0xe8], R3 ;  /* 0x0000e8030400c986 */ /* 0x0001e2000c101124 */
[----:B------:R-:W-:Y:S02]  /*7e10*/  ISETP.LT.OR P4, PT, R0, 0xf2, !P1 ;  /* 0x000000f20000780c */ /* 0x000fe40004f81670 */
[-C--:B---3--:R-:W-:Y:S01]  /*7e20*/  @!P2 IMAD R9, R142, R153.reuse, RZ ;  /* 0x000000998e09a224 */ /* 0x088fe200078e02ff */
[----:B------:R-:W-:Y:S01]  /*7e30*/  @!P3 STG.E.U8 desc[UR36][R4.64+0xe9], R141 ;  /* 0x0000e98d0400b986 */ /* 0x000fe2000c101124 */
[C---:B------:R-:W-:Y:S02]  /*7e40*/  ISETP.LT.OR P3, PT, R0.reuse, 0xf1, !P1 ;  /* 0x000000f10000780c */ /* 0x040fe40004f61670 */
[----:B------:R-:W-:Y:S01]  /*7e50*/  @!P5 IMAD R143, R143, R153, RZ ;  /* 0x000000998f8fd224 */ /* 0x000fe200078e02ff */
[----:B------:R-:W-:Y:S01]  /*7e60*/  @!P2 STG.E.U8 desc[UR36][R6.64+0xe8], R9 ;  /* 0x0000e8090600a986 */ /* 0x000fe2000c101124 */
[----:B------:R-:W-:-:S03]  /*7e70*/  ISETP.LT.OR P2, PT, R0, 0xf1, !P0 ;  /* 0x000000f10000780c */ /* 0x000fc60004741670 */
[----:B------:R-:W-:Y:S01]  /*7e80*/  @!P5 STG.E.U8 desc[UR36][R6.64+0xe9], R143 ;  /* 0x0000e98f0600d986 */ /* 0x000fe2000c101124 */
[----:B------:R-:W-:Y:S01]  /*7e90*/  ISETP.LT.OR P5, PT, R0, 0xf9, !P0 ;  /* 0x000000f90000780c */ /* 0x000fe200047a1670 */
[----:B------:R-:W-:-:S04]  /*7ea0*/  @!P4 IMAD R145, R145, R153, RZ ;  /* 0x000000999191c224 */ /* 0x000fc800078e02ff */
[-C--:B-1----:R-:W-:Y:S01]  /*7eb0*/  @!P3 IMAD R11, R144, R153.reuse, RZ ;  /* 0x00000099900bb224 */ /* 0x082fe200078e02ff */
[----:B------:R-:W-:Y:S01]  /*7ec0*/  @!P4 STG.E.U8 desc[UR36][R4.64+0xf1], R145 ;  /* 0x0000f1910400c986 */ /* 0x000fe2000c101124 */
[C---:B------:R-:W-:Y:S02]  /*7ed0*/  ISETP.LT.OR P4, PT, R0.reuse, 0xf2, !P0 ;  /* 0x000000f20000780c */ /* 0x040fe40004781670 */
[C---:B------:R-:W-:Y:S01]  /*7ee0*/  ISETP.LT.OR P0, PT, R0.reuse, 0xfa, !P0 ;  /* 0x000000fa0000780c */ /* 0x040fe20004701670 */
[----:B------:R1:W-:Y:S01]  /*7ef0*/  @!P3 STG.E.U8 desc[UR36][R4.64+0xf0], R11 ;  /* 0x0000f00b0400b986 */ /* 0x0003e2000c101124 */
[----:B------:R-:W-:Y:S01]  /*7f00*/  ISETP.LT.OR P3, PT, R0, 0xf9, !P1 ;  /* 0x000000f90000780c */ /* 0x000fe20004f61670 */
[----:B0-----:R-:W-:Y:S01]  /*7f10*/  @!P2 IMAD R3, R146, R153, RZ ;  /* 0x000000999203a224 */ /* 0x001fe200078e02ff */
[----:B------:R-:W-:-:S04]  /*7f20*/  ISETP.LT.OR P1, PT, R0, 0xfa, !P1 ;  /* 0x000000fa0000780c */ /* 0x000fc80004f21670 */
[----:B------:R0:W-:Y:S03]  /*7f30*/  @!P2 STG.E.U8 desc[UR36][R6.64+0xf0], R3 ;  /* 0x0000f0030600a986 */ /* 0x0001e6000c101124 */
[-C--:B------:R-:W-:Y:S02]  /*7f40*/  @!P4 IMAD R147, R147, R153.reuse, RZ ;  /* 0x000000999393c224 */ /* 0x080fe400078e02ff */
[-C--:B-1----:R-:W-:Y:S02]  /*7f50*/  @!P5 IMAD R11, R150, R153.reuse, RZ ;  /* 0x00000099960bd224 */ /* 0x082fe400078e02ff */
[-C--:B------:R-:W-:Y:S01]  /*7f60*/  @!P3 IMAD R9, R148, R153.reuse, RZ ;  /* 0x000000999409b224 */ /* 0x080fe200078e02ff */
[----:B------:R0:W-:Y:S01]  /*7f70*/  @!P4 STG.E.U8 desc[UR36][R6.64+0xf1], R147 ;  /* 0x0000f1930600c986 */ /* 0x0001e2000c101124 */
[-C--:B------:R-:W-:Y:S02]  /*7f80*/  @!P1 IMAD R149, R149, R153.reuse, RZ ;  /* 0x0000009995959224 */ /* 0x080fe400078e02ff */
[----:B------:R-:W-:Y:S01]  /*7f90*/  @!P0 IMAD R151, R151, R153, RZ ;  /* 0x0000009997978224 */ /* 0x000fe200078e02ff */
[----:B------:R0:W-:Y:S04]  /*7fa0*/  @!P3 STG.E.U8 desc[UR36][R4.64+0xf8], R9 ;  /* 0x0000f8090400b986 */ /* 0x0001e8000c101124 */
[----:B------:R0:W-:Y:S04]  /*7fb0*/  @!P1 STG.E.U8 desc[UR36][R4.64+0xf9], R149 ;  /* 0x0000f99504009986 */ /* 0x0001e8000c101124 */
[----:B------:R0:W-:Y:S04]  /*7fc0*/  @!P5 STG.E.U8 desc[UR36][R6.64+0xf8], R11 ;  /* 0x0000f80b0600d986 */ /* 0x0001e8000c101124 */
[----:B------:R0:W-:Y:S02]  /*7fd0*/  @!P0 STG.E.U8 desc[UR36][R6.64+0xf9], R151 ;  /* 0x0000f99706008986 */ /* 0x0001e4000c101124 */
.L_x_286:
[----:B------:R-:W-:Y:S05]  /*7fe0*/  BSYNC B0 ;  /* 0x0000000000007941 */ /* 0x000fea0003800000 */
.L_x_28:
[----:B------:R-:W-:Y:S01]  /*7ff0*/  ULDC UR4, c[0x0][0xc] ;  /* 0x0000030000047ab9 */ /* 0x000fe20000000800 */
[----:B------:R-:W-:Y:S01]  /*8000*/  ULDC UR5, c[0x0][0x10] ;  /* 0x0000040000057ab9 */ /* 0x000fe20000000800 */
[----:B01----:R-:W0:Y:S01]  /*8010*/  LDC R3, c[0x0][0x14] ;  /* 0x00000500ff037b82 */ /* 0x003e220000000800 */
[----:B------:R-:W-:Y:S01]  /*8020*/  UIMAD.WIDE.U32 UR4, UR4, UR5, URZ ;  /* 0x00000005040472a5 */ /* 0x000fe2000f8e003f */
[----:B------:R-:W-:Y:S01]  /*8030*/  PRMT R0, RZ, 0x7610, R0 ;  /* 0x00007610ff007816 */ /* 0x000fe20000000000 */
[----:B------:R-:W-:Y:S02]  /*8040*/  IMAD.MOV.U32 R23, RZ, RZ, -0x1 ;  /* 0xffffffffff177424 */ /* 0x000fe400078e00ff */
[----:B------:R-:W-:Y:S02]  /*8050*/  IMAD.MOV.U32 R22, RZ, RZ, -0x1 ;  /* 0xffffffffff167424 */ /* 0x000fe400078e00ff */
[----:B0-----:R-:W-:-:S04]  /*8060*/  IMAD.WIDE.U32 R16, R3, UR4, R16 ;  /* 0x0000000403107c25 */ /* 0x001fc8000f8e0010 */
[----:B------:R-:W-:Y:S01]  /*8070*/  IMAD R3, R3, UR5, RZ ;  /* 0x0000000503037c24 */ /* 0x000fe2000f8e02ff */
[----:B------:R-:W-:Y:S02]  /*8080*/  ULDC.64 UR4, c[0x0][0x650] ;  /* 0x0001940000047ab9 */ /* 0x000fe40000000a00 */
[----:B------:R-:W-:Y:S01]  /*8090*/  ISETP.GE.U32.AND P0, PT, R16, UR4, PT ;  /* 0x0000000410007c0c */ /* 0x000fe2000bf06070 */
[----:B------:R-:W-:-:S05]  /*80a0*/  IMAD.IADD R17, R17, 0x1, R3 ;  /* 0x0000000111117824 */ /* 0x000fca00078e0203 */
[----:B------:R-:W-:-:S13]  /*80b0*/  ISETP.GE.U32.AND.EX P0, PT, R17, UR5, PT, P0 ;  /* 0x0000000511007c0c */ /* 0x000fda000bf06100 */
[----:B------:R-:W-:Y:S05]  /*80c0*/  @P0 BRA `(.L_x_287) ;  /* 0x0000000400640947 */ /* 0x000fea0003800000 */
[----:B------:R-:W0:Y:S01]  /*80d0*/  S2R R12, SR_CTAID.X ;  /* 0x00000000000c7919 */ /* 0x000e220000002500 */
[----:B------:R-:W1:Y:S01]  /*80e0*/  LDC.64 R10, c[0x0][0x628] ;  /* 0x00018a00ff0a7b82 */ /* 0x000e620000000a00 */
[----:B------:R-:W-:Y:S01]  /*80f0*/  ULDC UR4, c[0x0][0x150] ;  /* 0x0000540000047ab9 */ /* 0x000fe20000000800 */
[----:B------:R-:W-:Y:S01]  /*8100*/  IMAD.MOV.U32 R8, RZ, RZ, R16 ;  /* 0x000000ffff087224 */ /* 0x000fe200078e0010 */
[----:B------:R-:W0:Y:S01]  /*8110*/  S2R R23, SR_CTAID.Y ;  /* 0x0000000000177919 */ /* 0x000e220000002600 */
[----:B------:R-:W-:-:S04]  /*8120*/  IMAD.MOV.U32 R9, RZ, RZ, R17 ;  /* 0x000000ffff097224 */ /* 0x000fc800078e0011 */
[----:B------:R-:W2:Y:S08]  /*8130*/  LDC R21, c[0x0][0x144] ;  /* 0x00005100ff157b82 */ /* 0x000eb00000000800 */
[----:B------:R-:W2:Y:S08]  /*8140*/  LDC R0, c[0x0][0x630] ;  /* 0x00018c00ff007b82 */ /* 0x000eb00000000800 */
[----:B------:R-:W2:Y:S01]  /*8150*/  LDC.64 R14, c[0x0][0x620] ;  /* 0x00018800ff0e7b82 */ /* 0x000ea20000000a00 */
[----:B-1----:R-:W-:-:S04]  /*8160*/  ISETP.NE.U32.AND P0, PT, R10, RZ, PT ;  /* 0x000000ff0a00720c */ /* 0x002fc80003f05070 */
[----:B------:R-:W-:Y:S02]  /*8170*/  ISETP.NE.AND.EX P0, PT, R11, RZ, PT, P0 ;  /* 0x000000ff0b00720c */ /* 0x000fe40003f05300 */
[----:B0-----:R-:W-:-:S05]  /*8180*/  I2FP.F32.U32 R3, R12 ;  /* 0x0000000c00037245 */ /* 0x001fca0000201000 */
[----:B------:R-:W-:-:S04]  /*8190*/  FMUL R3, R3, UR4 ;  /* 0x0000000403037c20 */ /* 0x000fc80008400000 */
[----:B------:R0:W1:Y:S02]  /*81a0*/  F2I.U32.TRUNC.NTZ R20, R3 ;  /* 0x0000000300147305 */ /* 0x000064000020f000 */
[----:B------:R-:W-:Y:S05]  /*81b0*/  @!P0 BRA `(.L_x_288) ;  /* 0x0000000000288947 */ /* 0x000fea0003800000 */
[----:B0-----:R-:W0:Y:S02]  /*81c0*/  LDC R3, c[0x0][0x634] ;  /* 0x00018d00ff037b82 */ /* 0x001e240000000800 */
[----:B0-----:R-:W-:-:S05]  /*81d0*/  IADD3 R3, P0, R16, R3, RZ ;  /* 0x0000000310037210 */ /* 0x001fca0007f1e0ff */
[----:B------:R-:W-:-:S04]  /*81e0*/  IMAD.X R13, RZ, RZ, R17, P0 ;  /* 0x000000ffff0d7224 */ /* 0x000fc800000e0611 */
[----:B---3--:R-:W-:-:S04]  /*81f0*/  IMAD.WIDE.U32 R4, R13, R10, RZ ;  /* 0x0000000a0d047225 */ /* 0x008fc800078e00ff */
[----:B----4-:R-:W-:-:S04]  /*8200*/  IMAD.WIDE.U32 R6, P0, R3, R11, R4 ;  /* 0x0000000b03067225 */ /* 0x010fc80007800004 */
[----:B------:R-:W-:-:S04]  /*8210*/  IMAD.WIDE.U32 R4, R3, R10, RZ ;  /* 0x0000000a03047225 */ /* 0x000fc800078e00ff */
[----:B------:R-:W-:Y:S01]  /*8220*/  IMAD.X R9, RZ, RZ, RZ, P0 ;  /* 0x000000ffff097224 */ /* 0x000fe200000e06ff */
[----:B------:R-:W-:Y:S01]  /*8230*/  IADD3 RZ, P0, R5, R6, RZ ;  /* 0x0000000605ff7210 */ /* 0x000fe20007f1e0ff */
[----:B------:R-:W-:-:S04]  /*8240*/  IMAD.MOV.U32 R8, RZ, RZ, R7 ;  /* 0x000000ffff087224 */ /* 0x000fc800078e0007 */
[----:B------:R-:W-:-:S08]  /*8250*/  IMAD.WIDE.U32.X R8, R13, R11, R8, P0 ;  /* 0x0000000b0d087225 */ /* 0x000fd000000e0408 */
.L_x_288:
[----:B----4-:R-:W4:Y:S01]  /*8260*/  LDC.64 R26, c[0x0][0x640] ;  /* 0x00019000ff1a7b82 */ /* 0x010f220000000a00 */
[-CC-:B--2---:R-:W-:Y:S01]  /*8270*/  SHF.R.U64 R22, R8, R0.reuse, R9.reuse ;  /* 0x0000000008167219 */ /* 0x184fe20000001209 */
[----:B-1----:R-:W-:Y:S01]  /*8280*/  IMAD.MOV R20, RZ, RZ, -R20 ;  /* 0x000000ffff147224 */ /* 0x002fe200078e0a14 */
[----:B------:R-:W-:Y:S01]  /*8290*/  SHF.R.U32.HI R0, RZ, R0, R9 ;  /* 0x00000000ff007219 */ /* 0x000fe20000011609 */
[----:B------:R-:W-:Y:S01]  /*82a0*/  ULDC UR4, c[0x0][0x154] ;  /* 0x0000550000047ab9 */ /* 0x000fe20000000800 */
[----:B0-----:R-:W-:Y:S01]  /*82b0*/  IADD3 R3, P0, RZ, -R22, RZ ;  /* 0x80000016ff037210 */ /* 0x001fe20007f1e0ff */
[----:B------:R-:W-:Y:S02]  /*82c0*/  IMAD R21, R21, R20, R12 ;  /* 0x0000001415157224 */ /* 0x000fe400078e020c */
[----:B------:R-:W0:Y:S01]  /*82d0*/  LDC R6, c[0x0][0x618] ;  /* 0x00018600ff067b82 */ /* 0x000e220000000800 */
[----:B------:R-:W-:Y:S02]  /*82e0*/  IMAD.MOV.U32 R7, RZ, RZ, 0x1 ;  /* 0x00000001ff077424 */ /* 0x000fe400078e00ff */
[----:B---3--:R-:W-:-:S04]  /*82f0*/  IMAD.X R5, RZ, RZ, ~R0, P0 ;  /* 0x000000ffff057224 */ /* 0x008fc800000e0e00 */
[-C--:B------:R-:W-:Y:S01]  /*8300*/  IMAD R0, R5, R14.reuse, RZ ;  /* 0x0000000e05007224 */ /* 0x080fe200078e02ff */
[----:B------:R-:W1:Y:S01]  /*8310*/  LDC R8, c[0x0][0x608] ;  /* 0x00018200ff087b82 */ /* 0x000e620000000800 */
[----:B------:R-:W-:-:S04]  /*8320*/  IMAD.WIDE.U32 R4, R3, R14, R16 ;  /* 0x0000000e03047225 */ /* 0x000fc800078e0010 */
[----:B------:R-:W-:Y:S01]  /*8330*/  IMAD R3, R3, R15, R0 ;  /* 0x0000000f03037224 */ /* 0x000fe200078e0200 */
[----:B------:R-:W-:Y:S02]  /*8340*/  I2FP.F32.U32 R0, R23 ;  /* 0x0000001700007245 */ /* 0x000fe40000201000 */
[----:B------:R-:W2:Y:S01]  /*8350*/  LDC R24, c[0x0][0x658] ;  /* 0x00019600ff187b82 */ /* 0x000ea20000000800 */
[----:B------:R-:W-:Y:S01]  /*8360*/  IMAD.IADD R3, R5, 0x1, R3 ;  /* 0x0000000105037824 */ /* 0x000fe200078e0203 */
[----:B----4-:R-:W-:Y:S01]  /*8370*/  ISETP.NE.U32.AND P0, PT, R26, RZ, PT ;  /* 0x000000ff1a00720c */ /* 0x010fe20003f05070 */
[----:B------:R-:W-:Y:S01]  /*8380*/  FMUL R0, R0, UR4 ;  /* 0x0000000400007c20 */ /* 0x000fe20008400000 */
[----:B------:R-:W-:Y:S02]  /*8390*/  IMAD.MOV.U32 R5, RZ, RZ, -0x1 ;  /* 0xffffffffff057424 */ /* 0x000fe400078e00ff */
[----:B------:R-:W-:Y:S01]  /*83a0*/  ISETP.NE.AND.EX P0, PT, R27, RZ, PT, P0 ;  /* 0x000000ff1b00720c */ /* 0x000fe20003f05300 */
[----:B------:R3:W4:Y:S01]  /*83b0*/  F2I.U32.TRUNC.NTZ R13, R0 ;  /* 0x00000000000d7305 */ /* 0x000722000020f000 */
[----:B------:R-:W3:Y:S01]  /*83c0*/  LDC R20, c[0x0][0x148] ;  /* 0x00005200ff147b82 */ /* 0x000ee20000000800 */
[----:B0-----:R-:W-:-:S02]  /*83d0*/  SHF.R.U64 R12, R4, R6, R3 ;  /* 0x00000006040c7219 */ /* 0x001fc40000001203 */
[----:B------:R-:W-:-:S05]  /*83e0*/  SHF.R.U32.HI R3, RZ, R6, R3 ;  /* 0x00000006ff037219 */ /* 0x000fca0000011603 */
[----:B------:R-:W0:Y:S01]  /*83f0*/  LDC R15, c[0x0][0x600] ;  /* 0x00018000ff0f7b82 */ /* 0x000e220000000800 */
[-CC-:B-1----:R-:W-:Y:S02]  /*8400*/  SHF.R.U64 R10, R12, R8.reuse, R3.reuse ;  /* 0x000000080c0a7219 */ /* 0x182fe40000001203 */
[----:B------:R-:W-:-:S05]  /*8410*/  SHF.R.U32.HI R3, RZ, R8, R3 ;  /* 0x00000008ff037219 */ /* 0x000fca0000011603 */
[----:B------:R-:W1:Y:S01]  /*8420*/  LDC R28, c[0x0][0x648] ;  /* 0x00019200ff1c7b82 */ /* 0x000e620000000800 */
[-C--:B--2---:R-:W-:Y:S02]  /*8430*/  SHF.L.U32 R4, R5, R24.reuse, RZ ;  /* 0x0000001805047219 */ /* 0x084fe400000006ff */
[--C-:B------:R-:W-:Y:S02]  /*8440*/  SHF.R.U64 R14, R10, R24, R3.reuse ;  /* 0x000000180a0e7219 */ /* 0x100fe40000001203 */
[----:B------:R-:W-:Y:S02]  /*8450*/  LOP3.LUT R25, RZ, R4, RZ, 0x33, !PT ;  /* 0x00000004ff197212 */ /* 0x000fe400078e33ff */
[-C--:B------:R-:W-:Y:S01]  /*8460*/  SHF.R.U32.HI R5, RZ, R24.reuse, R3 ;  /* 0x00000018ff057219 */ /* 0x080fe20000011603 */
[----:B------:R-:W2:Y:S01]  /*8470*/  LDC R29, c[0x0][0x638] ;  /* 0x00018e00ff1d7b82 */ /* 0x000ea20000000800 */
[----:B------:R-:W-:Y:S01]  /*8480*/  SHF.L.U32 R152, R7, R24, RZ ;  /* 0x0000001807987219 */ /* 0x000fe200000006ff */
[----:B------:R-:W-:-:S06]  /*8490*/  IMAD.MOV.U32 R4, RZ, RZ, R14 ;  /* 0x000000ffff047224 */ /* 0x000fcc00078e000e */
[----:B------:R-:W0:Y:S01]  /*84a0*/  LDC R30, c[0x0][0x610] ;  /* 0x00018400ff1e7b82 */ /* 0x000e220000000800 */
[----:B----4-:R-:W-:Y:S05]  /*84b0*/  @!P0 BRA `(.L_x_289) ;  /* 0x0000000000288947 */ /* 0x010fea0003800000 */
[----:B------:R-:W4:Y:S02]  /*84c0*/  LDC R3, c[0x0][0x64c] ;  /* 0x00019300ff037b82 */ /* 0x000f240000000800 */
[----:B----4-:R-:W-:-:S05]  /*84d0*/  IADD3 R3, P0, R14, R3, RZ ;  /* 0x000000030e037210 */ /* 0x010fca0007f1e0ff */
        /* <DEDUP_REMOVED lines=8> */
.L_x_289:
[----:B------:R-:W-:Y:S01]  /*8560*/  ISETP.NE.AND P0, PT, R2, 0x1, PT ;  /* 0x000000010200780c */ /* 0x000fe20003f05270 */
[----:B0-----:R-:W-:Y:S01]  /*8570*/  VIADD R7, R15, 0xffffffff ;  /* 0xffffffff0f077836 */ /* 0x001fe20000000000 */
[----:B-1-3--:R-:W-:Y:S01]  /*8580*/  SHF.R.U64 R0, R4, R28, R5 ;  /* 0x0000001c04007219 */ /* 0x00afe20000001205 */
[----:B------:R-:W-:Y:S01]  /*8590*/  IMAD.MOV R13, RZ, RZ, -R13 ;  /* 0x000000ffff0d7224 */ /* 0x000fe200078e0a0d */
[----:B------:R-:W-:Y:S01]  /*85a0*/  LOP3.LUT R5, R10, R25, RZ, 0xc0, !PT ;  /* 0x000000190a057212 */ /* 0x000fe200078ec0ff */
[----:B------:R-:W-:Y:S02]  /*85b0*/  IMAD.MOV.U32 R4, RZ, RZ, 0x1 ;  /* 0x00000001ff047424 */ /* 0x000fe400078e00ff */
[----:B------:R-:W-:Y:S02]  /*85c0*/  IMAD.MOV R3, RZ, RZ, -R0 ;  /* 0x000000ffff037224 */ /* 0x000fe400078e0a00 */
[----:B------:R-:W-:Y:S01]  /*85d0*/  IMAD R152, R152, R0, R5 ;  /* 0x0000000098987224 */ /* 0x000fe200078e0205 */
[----:B------:R-:W-:Y:S01]  /*85e0*/  LOP3.LUT R5, R12, R7, RZ, 0xc0, !PT ;  /* 0x000000070c057212 */ /* 0x000fe200078ec0ff */
[----:B--2---:R-:W-:-:S02]  /*85f0*/  IMAD R0, R3, R29, R14 ;  /* 0x0000001d03007224 */ /* 0x004fc400078e020e */
[----:B------:R-:W-:Y:S02]  /*8600*/  @P0 IMAD R21, R20, R13, R23 ;  /* 0x0000000d14150224 */ /* 0x000fe400078e0217 */
[----:B------:R-:W-:Y:S01]  /*8610*/  IMAD R3, R0, R15, R5 ;  /* 0x0000000f00037224 */ /* 0x000fe200078e0205 */
[----:B------:R-:W-:Y:S01]  /*8620*/  PRMT R0, R4, 0x7610, R0 ;  /* 0x0000761004007816 */ /* 0x000fe20000000000 */
[----:B------:R-:W-:-:S05]  /*8630*/  IMAD R152, R152, R30, R21 ;  /* 0x0000001e98987224 */ /* 0x000fca00078e0215 */
[----:B------:R-:W-:Y:S02]  /*8640*/  SEL R23, R3, R152, !P0 ;  /* 0x0000009803177207 */ /* 0x000fe40004000000 */
[----:B------:R-:W-:-:S07]  /*8650*/  SEL R152, R152, R3, !P0 ;  /* 0x0000000398987207 */ /* 0x000fce0004000000 */
.L_x_287:
[----:B------:R-:W-:-:S13]  /*8660*/  LOP3.LUT P0, RZ, R0, 0xff, RZ, 0xc0, !PT ;  /* 0x000000ff00ff7812 */ /* 0x000fda000780c0ff */
[----:B------:R-:W-:Y:S05]  /*8670*/  @P0 BRA `(.L_x_290) ;  /* 0xffffff88002c0947 */ /* 0x000fea000383ffff */
[----:B------:R-:W-:Y:S05]  /*8680*/  EXIT ;  /* 0x000000000000794d */ /* 0x000fea0003800000 */
.L_x_3:
[----:B0-----:R-:W-:Y:S01]  /*8690*/  ULDC.64 UR4, c[0x0][0x650] ;  /* 0x0001940000047ab9 */ /* 0x001fe20000000a00 */
        /* <DEDUP_REMOVED lines=25> */
.L_x_292:
[--C-:B------:R-:W-:Y:S01]  /*8830*/  SHF.R.U64 R12, R10, R14, R11.reuse ;  /* 0x0000000e0a0c7219 */ /* 0x100fe2000000120b */
[----:B------:R-:W0:Y:S01]  /*8840*/  LDC R22, c[0x0][0x618] ;  /* 0x00018600ff167b82 */ /* 0x000e220000000800 */
[----:B------:R-:W-:Y:S01]  /*8850*/  I2FP.F32.U32 R6, R4 ;  /* 0x0000000400067245 */ /* 0x000fe20000201000 */
[----:B------:R-:W-:Y:S01]  /*8860*/  ULDC UR4, c[0x0][0x150] ;  /* 0x0000540000047ab9 */ /* 0x000fe20000000800 */
[----:B------:R-:W-:Y:S02]  /*8870*/  SHF.R.U32.HI R5, RZ, R14, R11 ;  /* 0x0000000eff057219 */ /* 0x000fe4000001160b */
[----:B------:R-:W-:Y:S01]  /*8880*/  IADD3 R9, P0, RZ, -R12, RZ ;  /* 0x8000000cff097210 */ /* 0x000fe20007f1e0ff */
[----:B------:R-:W-:Y:S01]  /*8890*/  FMUL R11, R6, UR4 ;  /* 0x00000004060b7c20 */ /* 0x000fe20008400000 */
[----:B------:R-:W-:Y:S01]  /*88a0*/  ULDC UR4, c[0x0][0x154] ;  /* 0x0000550000047ab9 */ /* 0x000fe20000000800 */
[----:B------:R-:W1:Y:S02]  /*88b0*/  LDC.64 R24, c[0x0][0x640] ;  /* 0x00019000ff187b82 */ /* 0x000e640000000a00 */
[----:B------:R-:W-:-:S02]  /*88c0*/  IMAD.X R5, RZ, RZ, ~R5, P0 ;  /* 0x000000ffff057224 */ /* 0x000fc400000e0e05 */
[----:B------:R-:W2:Y:S01]  /*88d0*/  F2I.U32.TRUNC.NTZ R11, R11 ;  /* 0x0000000b000b7305 */ /* 0x000ea2000020f000 */
[----:B------:R-:W-:-:S03]  /*88e0*/  IMAD.WIDE.U32 R6, R9, R20, R16 ;  /* 0x0000001409067225 */ /* 0x000fc600078e0010 */
[----:B------:R-:W3:Y:S01]  /*88f0*/  LDC R13, c[0x0][0x144] ;  /* 0x00005100ff0d7b82 */ /* 0x000ee20000000800 */
[----:B------:R-:W-:-:S04]  /*8900*/  IMAD R8, R5, R20, RZ ;  /* 0x0000001405087224 */ /* 0x000fc800078e02ff */
[----:B------:R-:W-:Y:S02]  /*8910*/  IMAD R5, R9, R21, R8 ;  /* 0x0000001509057224 */ /* 0x000fe400078e0208 */
[----:B------:R-:W-:Y:S01]  /*8920*/  IMAD.MOV.U32 R8, RZ, RZ, -0x1 ;  /* 0xffffffffff087424 */ /* 0x000fe200078e00ff */
[----:B------:R-:W4:Y:S01]  /*8930*/  LDC R14, c[0x0][0x608] ;  /* 0x00018200ff0e7b82 */ /* 0x000f220000000800 */
[----:B------:R-:W-:Y:S01]  /*8940*/  IMAD.IADD R5, R7, 0x1, R5 ;  /* 0x0000000107057824 */ /* 0x000fe200078e0205 */
[----:B------:R-:W-:-:S04]  /*8950*/  I2FP.F32.U32 R7, R3 ;  /* 0x0000000300077245 */ /* 0x000fc80000201000 */
[-C--:B0-----:R-:W-:Y:S01]  /*8960*/  SHF.R.U64 R10, R6, R22.reuse, R5 ;  /* 0x00000016060a7219 */ /* 0x081fe20000001205 */
[----:B--2---:R-:W-:Y:S01]  /*8970*/  IMAD.MOV R6, RZ, RZ, -R11 ;  /* 0x000000ffff067224 */ /* 0x004fe200078e0a0b */
[----:B------:R-:W0:Y:S01]  /*8980*/  LDC R9, c[0x0][0x658] ;  /* 0x00019600ff097b82 */ /* 0x000e220000000800 */
[----:B-1----:R-:W-:Y:S01]  /*8990*/  ISETP.NE.U32.AND P0, PT, R24, RZ, PT ;  /* 0x000000ff1800720c */ /* 0x002fe20003f05070 */
[----:B------:R-:W-:Y:S01]  /*89a0*/  FMUL R7, R7, UR4 ;  /* 0x0000000407077c20 */ /* 0x000fe20008400000 */
[----:B------:R-:W-:Y:S02]  /*89b0*/  SHF.R.U32.HI R5, RZ, R22, R5 ;  /* 0x00000016ff057219 */ /* 0x000fe40000011605 */
[----:B------:R-:W-:-:S03]  /*89c0*/  ISETP.NE.AND.EX P0, PT, R25, RZ, PT, P0 ;  /* 0x000000ff1900720c */ /* 0x000fc60003f05300 */
[----:B------:R-:W1:Y:S01]  /*89d0*/  LDC R20, c[0x0][0x148] ;  /* 0x00005200ff147b82 */ /* 0x000e620000000800 */
[----:B---3--:R-:W-:Y:S02]  /*89e0*/  IMAD R23, R13, R6, R4 ;  /* 0x000000060d177224 */ /* 0x008fe400078e0204 */
[----:B------:R-:W-:-:S05]  /*89f0*/  IMAD.MOV.U32 R6, RZ, RZ, 0x1 ;  /* 0x00000001ff067424 */ /* 0x000fca00078e00ff */
[----:B------:R-:W2:Y:S01]  /*8a00*/  LDC R21, c[0x0][0x600] ;  /* 0x00018000ff157b82 */ /* 0x000ea20000000800 */
[-CC-:B----4-:R-:W-:Y:S02]  /*8a10*/  SHF.R.U64 R13, R10, R14.reuse, R5.reuse ;  /* 0x0000000e0a0d7219 */ /* 0x190fe40000001205 */
[----:B------:R-:W-:Y:S02]  /*8a20*/  SHF.R.U32.HI R4, RZ, R14, R5 ;  /* 0x0000000eff047219 */ /* 0x000fe40000011605 */
[----:B------:R3:W4:Y:S03]  /*8a30*/  F2I.U32.TRUNC.NTZ R14, R7 ;  /* 0x00000007000e7305 */ /* 0x000726000020f000 */
[----:B------:R-:W1:Y:S01]  /*8a40*/  LDC R26, c[0x0][0x648] ;  /* 0x00019200ff1a7b82 */ /* 0x000e620000000800 */
[-C--:B0-----:R-:W-:Y:S02]  /*8a50*/  SHF.R.U64 R15, R13, R9.reuse, R4 ;  /* 0x000000090d0f7219 */ /* 0x081fe40000001204 */
[----:B------:R-:W-:-:S02]  /*8a60*/  SHF.L.U32 R8, R8, R9, RZ ;  /* 0x0000000908087219 */ /* 0x000fc400000006ff */
[-C--:B------:R-:W-:Y:S01]  /*8a70*/  SHF.R.U32.HI R5, RZ, R9.reuse, R4 ;  /* 0x00000009ff057219 */ /* 0x080fe20000011604 */
[----:B------:R-:W-:Y:S01]  /*8a80*/  IMAD.MOV.U32 R4, RZ, RZ, R15 ;  /* 0x000000ffff047224 */ /* 0x000fe200078e000f */
[----:B------:R-:W-:Y:S01]  /*8a90*/  SHF.L.U32 R22, R6, R9, RZ ;  /* 0x0000000906167219 */ /* 0x000fe200000006ff */
[----:B------:R-:W0:Y:S01]  /*8aa0*/  LDC R27, c[0x0][0x638] ;  /* 0x00018e00ff1b7b82 */ /* 0x000e220000000800 */
[----:B------:R-:W-:-:S07]  /*8ab0*/  LOP3.LUT R28, RZ, R8, RZ, 0x33, !PT ;  /* 0x00000008ff1c7212 */ /* 0x000fce00078e33ff */
        /* <DEDUP_REMOVED lines=12> */
.L_x_293:
[----:B------:R-:W-:Y:S01]  /*8b80*/  ISETP.NE.AND P0, PT, R2, 0x1, PT ;  /* 0x000000010200780c */ /* 0x000fe20003f05270 */
[----:B--2---:R-:W-:Y:S01]  /*8b90*/  VIADD R7, R21, 0xffffffff ;  /* 0xffffffff15077836 */ /* 0x004fe20000000000 */
[----:B-1----:R-:W-:Y:S01]  /*8ba0*/  SHF.R.U64 R5, R4, R26, R5 ;  /* 0x0000001a04057219 */ /* 0x002fe20000001205 */
[----:B------:R-:W-:Y:S01]  /*8bb0*/  IMAD.MOV R14, RZ, RZ, -R14 ;  /* 0x000000ffff0e7224 */ /* 0x000fe200078e0a0e */
[----:B------:R-:W-:Y:S01]  /*8bc0*/  LOP3.LUT R4, R13, R28, RZ, 0xc0, !PT ;  /* 0x0000001c0d047212 */ /* 0x000fe200078ec0ff */
[----:B------:R-:W-:Y:S01]  /*8bd0*/  IMAD.MOV.U32 R8, RZ, RZ, R12 ;  /* 0x000000ffff087224 */ /* 0x000fe200078e000c */
[----:B------:R-:W-:Y:S01]  /*8be0*/  LOP3.LUT R10, R10, R7, RZ, 0xc0, !PT ;  /* 0x000000070a0a7212 */ /* 0x000fe200078ec0ff */
[----:B------:R-:W-:Y:S02]  /*8bf0*/  IMAD.MOV R6, RZ, RZ, -R5 ;  /* 0x000000ffff067224 */ /* 0x000fe400078e0a05 */
[----:B------:R-:W-:-:S04]  /*8c00*/  IMAD R4, R22, R5, R4 ;  /* 0x0000000516047224 */ /* 0x000fc800078e0204 */
[----:B------:R-:W-:Y:S02]  /*8c10*/  @P0 IMAD R23, R20, R14, R3 ;  /* 0x0000000e14170224 */ /* 0x000fe400078e0203 */
[----:B0-----:R-:W-:Y:S02]  /*8c20*/  IMAD R3, R6, R27, R15 ;  /* 0x0000001b06037224 */ /* 0x001fe400078e020f */
[----:B------:R-:W-:Y:S02]  /*8c30*/  IMAD R7, R4, R29, R23 ;  /* 0x0000001d04077224 */ /* 0x000fe400078e0217 */
[----:B------:R-:W-:Y:S02]  /*8c40*/  IMAD R4, R3, R21, R10 ;  /* 0x0000001503047224 */ /* 0x000fe400078e020a */
[----:B------:R-:W-:-:S03]  /*8c50*/  IMAD.MOV.U32 R6, RZ, RZ, 0x1 ;  /* 0x00000001ff067424 */ /* 0x000fc600078e00ff */
[----:B------:R-:W-:Y:S02]  /*8c60*/  SEL R9, R4, R7, !P0 ;  /* 0x0000000704097207 */ /* 0x000fe40004000000 */
[----:B------:R-:W-:-:S07]  /*8c70*/  SEL R7, R7, R4, !P0 ;  /* 0x0000000407077207 */ /* 0x000fce0004000000 */
.L_x_291:
[----:B------:R-:W-:-:S08]  /*8c80*/  NOP ;  /* 0x0000000000007918 */ /* 0x000fd00000000000 */
[----:B------:R-:W0:-:S00]  /*8c90*/  USETMAXREG.DEALLOC.CTAPOOL 0x28 ;  /* 0x00000028000079c8 */ /* 0x000e0000080e0500 */
[----:B0-----:R-:W-:-:S13]  /*8ca0*/  ISETP.NE.AND P0, PT, R0, RZ, PT ;  /* 0x000000ff0000720c */ /* 0x001fda0003f05270 */
[----:B------:R-:W-:Y:S05]  /*8cb0*/  @P0 EXIT ;  /* 0x000000000000094d */ /* 0x000fea0003800000 */
[----:B------:R-:W-:Y:S01]  /*8cc0*/  LOP3.LUT P0, RZ, R6, 0xff, RZ, 0xc0, !PT ;  /* 0x000000ff06ff7812 */ /* 0x000fe2000780c0ff */
[----:B------:R-:W-:Y:S02]  /*8cd0*/  IMAD.MOV.U32 R3, RZ, RZ, 0x1 ;  /* 0x00000001ff037424 */ /* 0x000fe400078e00ff */
[----:B------:R-:W-:-:S10]  /*8ce0*/  IMAD.MOV.U32 R0, RZ, RZ, RZ ;  /* 0x000000ffff007224 */ /* 0x000fd400078e00ff */
[----:B------:R-:W-:Y:S05]  /*8cf0*/  @!P0 BRA `(.L_x_294) ;  /* 0x0000000c00348947 */ /* 0x000fea0003800000 */
[----:B------:R-:W0:Y:S01]  /*8d00*/  LDC R0, c[0x0][0x28c] ;  /* 0x0000a300ff007b82 */ /* 0x000e220000000800 */
[----:B------:R-:W-:Y:S01]  /*8d10*/  ULDC UR5, c[0x0][0x600] ;  /* 0x0001800000057ab9 */ /* 0x000fe20000000800 */
[----:B------:R-:W-:Y:S01]  /*8d20*/  ULDC UR4, c[0x0][0xc] ;  /* 0x0000030000047ab9 */ /* 0x000fe20000000800 */
[----:B------:R-:W-:Y:S01]  /*8d30*/  UIADD3 UR16, UR5, -0x1, URZ ;  /* 0xffffffff05107890 */ /* 0x000fe2000fffe03f */
[C---:B------:R-:W-:Y:S01]  /*8d40*/  LOP3.LUT P2, RZ, R18.reuse, 0x7f, RZ, 0xc0, !PT ;  /* 0x0000007f12ff7812 */ /* 0x040fe2000784c0ff */
[----:B------:R-:W-:Y:S01]  /*8d50*/  ULDC UR6, c[0x0][0x658] ;  /* 0x0001960000067ab9 */ /* 0x000fe20000000800 */
[----:B------:R-:W-:Y:S01]  /*8d60*/  ULDC UR5, c[0x0][0x10] ;  /* 0x0000040000057ab9 */ /* 0x000fe20000000800 */
[----:B------:R-:W-:Y:S01]  /*8d70*/  UMOV UR7, 0xffffffff ;  /* 0xffffffff00077882 */ /* 0x000fe20000000000 */
[----:B------:R-:W-:Y:S01]  /*8d80*/  UMOV UR8, 0x1 ;  /* 0x0000000100087882 */ /* 0x000fe20000000000 */
[----:B------:R-:W-:Y:S01]  /*8d90*/  UIMAD.WIDE.U32 UR4, UR4, UR5, URZ ;  /* 0x00000005040472a5 */ /* 0x000fe2000f8e003f */
[----:B------:R-:W-:Y:S01]  /*8da0*/  LOP3.LUT P0, RZ, R18, 0x1f, RZ, 0xc0, !PT ;  /* 0x0000001f12ff7812 */ /* 0x000fe2000780c0ff */
[----:B------:R-:W-:Y:S01]  /*8db0*/  USHF.L.U32 UR7, UR7, UR6, URZ ;  /* 0x0000000607077299 */ /* 0x000fe2000800063f */
[----:B------:R-:W-:Y:S01]  /*8dc0*/  BSSY B0, `(.L_x_294) ;  /* 0x00000c0000007945 */ /* 0x000fe20003800000 */
[----:B------:R-:W-:Y:S01]  /*8dd0*/  USHF.L.U32 UR18, UR8, UR6, URZ ;  /* 0x0000000608127299 */ /* 0x000fe2000800063f */
[----:B------:R-:W-:Y:S01]  /*8de0*/  IMAD.MOV.U32 R11, RZ, RZ, 0x1 ;  /* 0x00000001ff0b7424 */ /* 0x000fe200078e00ff */
[----:B------:R-:W-:Y:S01]  /*8df0*/  LOP3.LUT R18, R19, 0x2, RZ, 0xfc, !PT ;  /* 0x0000000213127812 */ /* 0x000fe200078efcff */
[----:B------:R-:W-:Y:S01]  /*8e00*/  ULDC UR6, c[0x0][0x14] ;  /* 0x0000050000067ab9 */ /* 0x000fe20000000800 */
[----:B------:R-:W-:Y:S01]  /*8e10*/  PLOP3.LUT P0, PT, P0, P2, PT, 0x8a, 0x0 ;  /* 0x000000000000781c */ /* 0x000fe20000705172 */
[----:B------:R-:W-:-:S02]  /*8e20*/  UIMAD.WIDE.U32 UR20, UR4, UR6, URZ ;  /* 0x00000006041472a5 */ /* 0x000fc4000f8e003f */
[----:B------:R-:W-:Y:S02]  /*8e30*/  UIMAD UR13, UR5, UR6, URZ ;  /* 0x00000006050d72a4 */ /* 0x000fe4000f8e023f */
[----:B------:R-:W-:Y:S01]  /*8e40*/  ULOP3.LUT UR17, URZ, UR7, URZ, 0x33, !UPT ;  /* 0x000000073f117292 */ /* 0x000fe2000f8e333f */
[----:B0-----:R-:W-:Y:S01]  /*8e50*/  VIADD R0, R0, 0x7f ;  /* 0x0000007f00007836 */ /* 0x001fe20000000000 */
[----:B------:R-:W-:Y:S01]  /*8e60*/  UIADD3 UR13, UR21, UR13, URZ ;  /* 0x0000000d150d7290 */ /* 0x000fe2000fffe03f */
[----:B------:R-:W-:-:S03]  /*8e70*/  ULDC.64 UR22, c[0x0][0x198] ;  /* 0x0000660000167ab9 */ /* 0x000fc60000000a00 */
[----:B------:R-:W-:-:S04]  /*8e80*/  SHF.R.S32.HI R3, RZ, 0x1f, R0 ;  /* 0x0000001fff037819 */ /* 0x000fc80000011400 */
[----:B------:R-:W-:Y:S01]  /*8e90*/  LEA.HI R3, R3, R0, RZ, 0x7 ;  /* 0x0000000003037211 */ /* 0x000fe200078f38ff */
[----:B------:R-:W-:-:S03]  /*8ea0*/  IMAD.MOV.U32 R0, RZ, RZ, RZ ;  /* 0x000000ffff007224 */ /* 0x000fc600078e00ff */
[----:B------:R-:W-:Y:S01]  /*8eb0*/  SHF.R.S32.HI R13, RZ, 0x7, R3 ;  /* 0x00000007ff0d7819 */ /* 0x000fe20000011403 */
[----:B------:R-:W-:-:S04]  /*8ec0*/  IMAD.MOV.U32 R3, RZ, RZ, 0x1 ;  /* 0x00000001ff037424 */ /* 0x000fc800078e00ff */
[----:B------:R-:W-:-:S07]  /*8ed0*/  VIADD R10, R13, 0x1 ;  /* 0x000000010d0a7836 */ /* 0x000fce0000000000 */
.L_x_306:
[----:B------:R-:W-:-:S03]  /*8ee0*/  UMOV UR4, 0xffffffff ;  /* 0xffffffff00047882 */ /* 0x000fc60000000000 */
[----:B------:R-:W-:Y:S05]  /*8ef0*/  BRA.DIV UR4, `(.L_x_295) ;  /* 0x0000000e049c7947 */ /* 0x000fea000b800000 */
[----:B------:R-:W-:-:S13]  /*8f00*/  ELECT P6, URZ, PT ;  /* 0x00000000003f782f */ /* 0x000fda00038c0000 */
.L_x_317:
[----:B------:R-:W0:Y:S01]  /*8f10*/  LDC R4, c[0x0][0x28c] ;  /* 0x0000a300ff047b82 */ /* 0x000e220000000800 */
[----:B------:R-:W-:Y:S01]  /*8f20*/  BSSY B1, `(.L_x_296) ;  /* 0x0000037000017945 */ /* 0x000fe20003800000 */
[----:B0-----:R-:W-:-:S13]  /*8f30*/  ISETP.LT.OR P6, PT, R4, 0x1, !P6 ;  /* 0x000000010400780c */ /* 0x001fda00077c1670 */
[----:B------:R-:W-:Y:S05]  /*8f40*/  @P6 BRA `(.L_x_297) ;  /* 0x0000000000d06947 */ /* 0x000fea0003800000 */
[----:B------:R-:W-:Y:S02]  /*8f50*/  IMAD.SHL.U32 R14, R9, 0x100, RZ ;  /* 0x00000100090e7824 */ /* 0x000fe400078e00ff */
[----:B------:R-:W-:Y:S02]  /*8f60*/  IMAD.SHL.U32 R15, R7, 0x80, RZ ;  /* 0x00000080070f7824 */ /* 0x000fe400078e00ff */
[----:B------:R-:W-:Y:S02]  /*8f70*/  IMAD.MOV.U32 R20, RZ, RZ, RZ ;  /* 0x000000ffff147224 */ /* 0x000fe400078e00ff */
[----:B------:R-:W-:Y:S02]  /*8f80*/  IMAD.MOV.U32 R4, RZ, RZ, R10 ;  /* 0x000000ffff047224 */ /* 0x000fe400078e000a */
[----:B------:R-:W-:Y:S02]  /*8f90*/  IMAD.MOV.U32 R5, RZ, RZ, R3 ;  /* 0x000000ffff057224 */ /* 0x000fe400078e0003 */
[----:B------:R-:W-:-:S07]  /*8fa0*/  IMAD.MOV.U32 R6, RZ, RZ, R0 ;  /* 0x000000ffff067224 */ /* 0x000fce00078e0000 */
.L_x_301:
[----:B------:R-:W0:Y:S01]  /*8fb0*/  S2R R12, SR_CgaCtaId ;  /* 0x00000000000c7919 */ /* 0x000e220000008800 */
[----:B------:R-:W-:Y:S01]  /*8fc0*/  MOV R7, 0x400 ;  /* 0x0000040000077802 */ /* 0x000fe20000000f00 */
[----:B------:R-:W1:Y:S03]  /*8fd0*/  @!P2 LDC R9, c[0x0][0x500] ;  /* 0x00014000ff09ab82 */ /* 0x000e660000000800 */
[----:B0-----:R-:W-:Y:S02]  /*8fe0*/  LEA R21, R12, R7, 0x18 ;  /* 0x000000070c157211 */ /* 0x001fe400078ec0ff */
[----:B------:R-:W-:-:S03]  /*8ff0*/  SHF.L.U32 R7, R5, 0x1f, RZ ;  /* 0x0000001f05077819 */ /* 0x000fc600000006ff */
[----:B------:R-:W-:-:S04]  /*9000*/  IMAD R12, R6, 0x8, R21 ;  /* 0x00000008060c7824 */ /* 0x000fc800078e0215 */
[----:B------:R-:W0:Y:S02]  /*9010*/  SYNCS.PHASECHK.TRANS64.TRYWAIT P1, [R12+URZ+0x20], R7 ;  /* 0x000020070c0075a7 */ /* 0x000e24000802017f */
[----:B01----:R-:W-:Y:S05]  /*9020*/  @!P1 BRA `(.L_x_298) ;  /* 0x0000000c00709947 */ /* 0x003fea0003800000 */
.L_x_318:
[----:B0-----:R-:W-:Y:S01]  /*9030*/  PRMT R7, R18, 0x9910, RZ ;  /* 0x0000991012077816 */ /* 0x001fe200000000ff */
[----:B------:R0:W-:Y:S03]  /*9040*/  @!P2 SYNCS.ARRIVE.TRANS64 RZ, [R12+URZ], R9 ;  /* 0x000000090cffa9a7 */ /* 0x0001e6000800003f */
[----:B------:R-:W-:-:S13]  /*9050*/  ISETP.NE.AND P1, PT, R7, 0x2, PT ;  /* 0x000000020700780c */ /* 0x000fda0003f25270 */
[----:B0-----:R-:W-:Y:S05]  /*9060*/  @P1 BRA `(.L_x_299) ;  /* 0x0000000000041947 */ /* 0x001fea0003800000 */
[----:B------:R-:W-:Y:S01]  /*9070*/  BPT.TRAP 0x1 ;  /* 0x000000040000795c */ /* 0x000fe20000300000 */
.L_x_299:
[----:B------:R-:W-:Y:S05]  /*9080*/  @P0 BRA `(.L_x_300) ;  /* 0x0000000000040947 */ /* 0x000fea0003800000 */
[----:B------:R-:W-:Y:S01]  /*9090*/  BPT.TRAP 0x1 ;  /* 0x000000040000795c */ /* 0x000fe20000300000 */
.L_x_300:
[--C-:B------:R-:W-:Y:S01]  /*90a0*/  IMAD R7, R6, 0x4000, R21.reuse ;  /* 0x0000400006077824 */ /* 0x100fe200078e0215 */
[----:B------:R-:W-:Y:S01]  /*90b0*/  R2UR UR9, R12 ;  /* 0x000000000c0972ca */ /* 0x000fe200000e0000 */
[----:B------:R-:W-:Y:S01]  /*90c0*/  IMAD R21, R6, 0x8000, R21 ;  /* 0x0000800006157824 */ /* 0x000fe200078e0215 */
[----:B------:R-:W-:Y:S01]  /*90d0*/  UIADD3 UR4, UP0, UR22, 0xf0, URZ ;  /* 0x000000f016047890 */ /* 0x000fe2000ff1e03f */
[----:B------:R-:W-:Y:S01]  /*90e0*/  VIADD R4, R4, 0xffffffff ;  /* 0xffffffff04047836 */ /* 0x000fe20000000000 */
[----:B------:R-:W-:Y:S01]  /*90f0*/  R2UR UR5, R7 ;  /* 0x00000000070572ca */ /* 0x000fe200000e0000 */
[----:B------:R-:W-:Y:S01]  /*9100*/  UIADD3 UR24, UP1, UR22, 0x1f0, URZ ;  /* 0x000001f016187890 */ /* 0x000fe2000ff3e03f */
[----:B------:R-:W-:Y:S01]  /*9110*/  R2UR UR8, R21 ;  /* 0x00000000150872ca */ /* 0x000fe200000e0000 */
[----:B------:R-:W-:Y:S01]  /*9120*/  VIADD R6, R6, 0x1 ;  /* 0x0000000106067836 */ /* 0x000fe20000000000 */
[----:B------:R-:W-:Y:S01]  /*9130*/  R2UR UR11, R15 ;  /* 0x000000000f0b72ca */ /* 0x000fe200000e0000 */
[----:B------:R-:W-:Y:S01]  /*9140*/  UIADD3.X UR25, URZ, UR23, URZ, UP1, !UPT ;  /* 0x000000173f197290 */ /* 0x000fe20008ffe43f */
[----:B------:R-:W-:Y:S01]  /*9150*/  R2UR UR10, R20 ;  /* 0x00000000140a72ca */ /* 0x000fe200000e0000 */
[----:B------:R-:W-:Y:S01]  /*9160*/  UMOV UR6, 0x0 ;  /* 0x0000000000067882 */ /* 0x000fe20000000000 */
[----:B------:R-:W-:Y:S01]  /*9170*/  R2UR UR12, R8 ;  /* 0x00000000080c72ca */ /* 0x000fe200000e0000 */
[----:B------:R-:W-:Y:S01]  /*9180*/  UMOV UR7, 0x10000000 ;  /* 0x1000000000077882 */ /* 0x000fe20000000000 */
[----:B------:R-:W-:Y:S01]  /*9190*/  R2UR UR19, R14 ;  /* 0x000000000e1372ca */ /* 0x000fe200000e0000 */
[----:B------:R-:W-:Y:S01]  /*91a0*/  VIADD R20, R20, 0x80 ;  /* 0x0000008014147836 */ /* 0x000fe20000000000 */
[----:B------:R-:W-:Y:S01]  /*91b0*/  ISETP.GT.AND P3, PT, R4, 0x1, PT ;  /* 0x000000010400780c */ /* 0x000fe20003f64270 */
[----:B------:R-:W-:Y:S01]  /*91c0*/  UIADD3 UR14, UR5, 0x100, URZ ;  /* 0x00000100050e7890 */ /* 0x000fe2000fffe03f */
[----:B------:R-:W-:Y:S01]  /*91d0*/  ISETP.NE.AND P1, PT, R6, 0x4, PT ;  /* 0x000000040600780c */ /* 0x000fe20003f25270 */
[----:B------:R-:W-:-:S02]  /*91e0*/  UIADD3.X UR5, URZ, UR23, URZ, UP0, !UPT ;  /* 0x000000173f057290 */ /* 0x000fc400087fe43f */
[----:B------:R-:W-:Y:S01]  /*91f0*/  UIADD3 UR15, UR8, 0x10100, URZ ;  /* 0x00010100080f7890 */ /* 0x000fe2000fffe03f */
[----:B------:R-:W-:Y:S02]  /*9200*/  SEL R12, RZ, 0x1, P1 ;  /* 0x00000001ff0c7807 */ /* 0x000fe40000800000 */
[----:B------:R-:W-:Y:S01]  /*9210*/  UMOV UR8, UR14 ;  /* 0x0000000e00087c82 */ /* 0x000fe20008000000 */
[----:B------:R-:W-:Y:S02]  /*9220*/  SEL R6, R6, RZ, P1 ;  /* 0x000000ff06067207 */ /* 0x000fe40000800000 */
[----:B------:R-:W-:Y:S01]  /*9230*/  LOP3.LUT R5, R5, R12, RZ, 0x3c, !PT ;  /* 0x0000000c05057212 */ /* 0x000fe200078e3cff */
[----:B------:R0:W-:Y:S02]  /*9240*/  UTMALDG.3D [UR8], [UR4], desc[UR6] ;  /* 0x00000608040075b4 */ /* 0x0001e40008011000 */
[----:B0-----:R-:W-:Y:S01]  /*9250*/  UMOV UR8, UR15 ;  /* 0x0000000f00087c82 */ /* 0x001fe20008000000 */
[----:B------:R-:W-:-:S02]  /*9260*/  UMOV UR11, UR19 ;  /* 0x00000013000b7c82 */ /* 0x000fc40008000000 */
[----:B------:R0:W-:Y:S02]  /*9270*/  UTMALDG.3D [UR8], [UR24], desc[UR6] ;  /* 0x00000608180075b4 */ /* 0x0001e40008011000 */
[----:B0-----:R-:W-:Y:S05]  /*9280*/  @P3 BRA `(.L_x_301) ;  /* 0xfffffffc00483947 */ /* 0x001fea000383ffff */
.L_x_297:
[----:B------:R-:W-:Y:S05]  /*9290*/  BSYNC B1 ;  /* 0x0000000000017941 */ /* 0x000fea0003800000 */
.L_x_296:
[----:B------:R-:W-:Y:S01]  /*92a0*/  LOP3.LUT P3, RZ, R11, 0xff, RZ, 0xc0, !PT ;  /* 0x000000ff0bff7812 */ /* 0x000fe2000786c0ff */
[----:B------:R-:W-:Y:S01]  /*92b0*/  IMAD.IADD R0, R13, 0x1, R0 ;  /* 0x000000010d007824 */ /* 0x000fe200078e0200 */
[----:B------:R-:W-:Y:S01]  /*92c0*/  IADD3 R16, P4, R16, UR20, RZ ;  /* 0x0000001410107c10 */ /* 0x000fe2000ff9e0ff */
[----:B------:R-:W-:Y:S01]  /*92d0*/  ULDC.64 UR4, c[0x0][0x650] ;  /* 0x0001940000047ab9 */ /* 0x000fe20000000a00 */
[----:B------:R-:W-:Y:S01]  /*92e0*/  BSSY B1, `(.L_x_302) ;  /* 0x000006b000017945 */ /* 0x000fe20003800000 */
[----:B------:R-:W-:Y:S01]  /*92f0*/  IMAD.MOV.U32 R7, RZ, RZ, -0x1 ;  /* 0xffffffffff077424 */ /* 0x000fe200078e00ff */
[----:B------:R-:W-:Y:S01]  /*9300*/  SHF.R.U32.HI R4, RZ, 0x2, R0 ;  /* 0x00000002ff047819 */ /* 0x000fe20000011600 */
[----:B------:R-:W-:Y:S01]  /*9310*/  IMAD.MOV.U32 R9, RZ, RZ, -0x1 ;  /* 0xffffffffff097424 */ /* 0x000fe200078e00ff */
[----:B------:R-:W-:Y:S01]  /*9320*/  ISETP.GT.U32.AND P1, PT, R0, 0x3, PT ;  /* 0x000000030000780c */ /* 0x000fe20003f24070 */
[----:B------:R-:W-:Y:S01]  /*9330*/  IMAD.MOV.U32 R8, RZ, RZ, -0x1 ;  /* 0xffffffffff087424 */ /* 0x000fe200078e00ff */
[----:B------:R-:W-:-:S02]  /*9340*/  LOP3.LUT R4, R4, 0x1, RZ, 0xc0, !PT ;  /* 0x0000000104047812 */ /* 0x000fc400078ec0ff */
[----:B------:R-:W-:Y:S01]  /*9350*/  ISETP.LT.U32.AND P1, PT, R13, 0x4, P1 ;  /* 0x000000040d00780c */ /* 0x000fe20000f21070 */
[----:B------:R-:W0:Y:S01]  /*9360*/  @P3 S2R R6, SR_CgaCtaId ;  /* 0x0000000000063919 */ /* 0x000e220000008800 */
[----:B------:R-:W-:Y:S02]  /*9370*/  @P3 MOV R5, 0x400 ;  /* 0x0000040000053802 */ /* 0x000fe40000000f00 */
[----:B------:R-:W-:Y:S02]  /*9380*/  IADD3.X R17, R17, UR13, RZ, P4, !PT ;  /* 0x0000000d11117c10 */ /* 0x000fe4000a7fe4ff */
[----:B------:R-:W-:Y:S02]  /*9390*/  ISETP.GE.U32.AND P4, PT, R16, UR4, PT ;  /* 0x0000000410007c0c */ /* 0x000fe4000bf86070 */
[----:B------:R-:W-:Y:S02]  /*93a0*/  LOP3.LUT R0, R0, 0x3, RZ, 0xc0, !PT ;  /* 0x0000000300007812 */ /* 0x000fe400078ec0ff */
[----:B------:R-:W-:-:S02]  /*93b0*/  PRMT R11, RZ, 0x7610, R11 ;  /* 0x00007610ff0b7816 */ /* 0x000fc4000000000b */
[----:B0-----:R-:W-:-:S04]  /*93c0*/  @P3 LEA R5, R6, R5, 0x18 ;  /* 0x0000000506053211 */ /* 0x001fc800078ec0ff */
[----:B------:R0:W-:Y:S01]  /*93d0*/  @P3 SYNCS.ARRIVE.TRANS64.A1T0 RZ, [R5+URZ+0x58], RZ ;  /* 0x000058ff05ff39a7 */ /* 0x0001e2000810003f */
[----:B------:R-:W-:Y:S02]  /*93e0*/  ISETP.NE.U32.AND P3, PT, R4, 0x1, PT ;  /* 0x000000010400780c */ /* 0x000fe40003f65070 */
[----:B------:R-:W-:Y:S02]  /*93f0*/  SEL R4, RZ, 0x1, !P1 ;  /* 0x00000001ff047807 */ /* 0x000fe40004800000 */
[----:B------:R-:W-:Y:S02]  /*9400*/  ISETP.GE.U32.AND.EX P1, PT, R17, UR5, PT, P4 ;  /* 0x0000000511007c0c */ /* 0x000fe4000bf26140 */
[----:B------:R-:W-:-:S04]  /*9410*/  ISETP.GT.U32.AND P3, PT, R13, 0x3, !P3 ;  /* 0x000000030d00780c */ /* 0x000fc80005f64070 */
[----:B0-----:R-:W-:-:S04]  /*9420*/  SEL R5, RZ, 0x1, !P3 ;  /* 0x00000001ff057807 */ /* 0x001fc80005800000 */
[--C-:B------:R-:W-:Y:S02]  /*9430*/  LOP3.LUT R3, R5, R3, R4.reuse, 0x96, !PT ;  /* 0x0000000305037212 */ /* 0x100fe400078e9604 */
[----:B------:R-:W-:Y:S01]  /*9440*/  PRMT R4, RZ, 0x7610, R4 ;  /* 0x00007610ff047816 */ /* 0x000fe20000000004 */
[----:B------:R-:W-:Y:S06]  /*9450*/  @P1 BRA `(.L_x_303) ;  /* 0x00000004004c1947 */ /* 0x000fec0003800000 */
[----:B------:R-:W-:Y:S01]  /*9460*/  ULDC.64 UR4, c[0x0][0x628] ;  /* 0x00018a0000047ab9 */ /* 0x000fe20000000a00 */
[----:B------:R-:W0:Y:S01]  /*9470*/  S2R R14, SR_CTAID.X ;  /* 0x00000000000e7919 */ /* 0x000e220000002500 */
[----:B------:R-:W-:Y:S01]  /*9480*/  ISETP.NE.U32.AND P1, PT, RZ, UR4, PT ;  /* 0x00000004ff007c0c */ /* 0x000fe2000bf25070 */
[----:B------:R-:W-:Y:S01]  /*9490*/  ULDC UR7, c[0x0][0x630] ;  /* 0x00018c0000077ab9 */ /* 0x000fe20000000800 */
[----:B------:R-:W-:Y:S01]  /*94a0*/  IMAD.MOV.U32 R4, RZ, RZ, R16 ;  /* 0x000000ffff047224 */ /* 0x000fe200078e0010 */
[----:B------:R-:W1:Y:S01]  /*94b0*/  S2R R12, SR_CTAID.Y ;  /* 0x00000000000c7919 */ /* 0x000e620000002600 */
[----:B------:R-:W-:Y:S01]  /*94c0*/  ISETP.NE.AND.EX P1, PT, RZ, UR5, PT, P1 ;  /* 0x00000005ff007c0c */ /* 0x000fe2000bf25310 */
[----:B------:R-:W-:-:S12]  /*94d0*/  IMAD.MOV.U32 R5, RZ, RZ, R17 ;  /* 0x000000ffff057224 */ /* 0x000fd800078e0011 */
[----:B------:R-:W-:Y:S05]  /*94e0*/  @!P1 BRA `(.L_x_304) ;  /* 0x0000000000289947 */ /* 0x000fea0003800000 */
[----:B------:R-:W-:Y:S02]  /*94f0*/  ULDC UR6, c[0x0][0x634] ;  /* 0x00018d0000067ab9 */ /* 0x000fe40000000800 */
[----:B------:R-:W-:-:S05]  /*9500*/  IADD3 R9, P1, R16, UR6, RZ ;  /* 0x0000000610097c10 */ /* 0x000fca000ff3e0ff */
[----:B------:R-:W-:-:S04]  /*9510*/  IMAD.X R15, RZ, RZ, R17, P1 ;  /* 0x000000ffff0f7224 */ /* 0x000fc800008e0611 */
[----:B------:R-:W-:-:S04]  /*9520*/  IMAD.WIDE.U32 R6, R15, UR4, RZ ;  /* 0x000000040f067c25 */ /* 0x000fc8000f8e00ff */
[----:B------:R-:W-:-:S04]  /*9530*/  IMAD.WIDE.U32 R6, P1, R9, UR5, R6 ;  /* 0x0000000509067c25 */ /* 0x000fc8000f820006 */
[----:B------:R-:W-:-:S04]  /*9540*/  IMAD.WIDE.U32 R8, R9, UR4, RZ ;  /* 0x0000000409087c25 */ /* 0x000fc8000f8e00ff */
[----:B------:R-:W-:Y:S01]  /*9550*/  IMAD.X R5, RZ, RZ, RZ, P1 ;  /* 0x000000ffff057224 */ /* 0x000fe200008e06ff */
[----:B------:R-:W-:Y:S01]  /*9560*/  IADD3 RZ, P1, R9, R6, RZ ;  /* 0x0000000609ff7210 */ /* 0x000fe20007f3e0ff */
[----:B------:R-:W-:-:S04]  /*9570*/  IMAD.MOV.U32 R4, RZ, RZ, R7 ;  /* 0x000000ffff047224 */ /* 0x000fc800078e0007 */
[----:B------:R-:W-:-:S08]  /*9580*/  IMAD.WIDE.U32.X R4, R15, UR5, R4, P1 ;  /* 0x000000050f047c25 */ /* 0x000fd000088e0404 */
.L_x_304:
[--C-:B------:R-:W-:Y:S01]  /*9590*/  SHF.R.U64 R8, R4, UR7, R5.reuse ;  /* 0x0000000704087c19 */ /* 0x100fe20008001205 */
[----:B------:R-:W-:Y:S01]  /*95a0*/  ULDC.64 UR4, c[0x0][0x620] ;  /* 0x0001880000047ab9 */ /* 0x000fe20000000a00 */
[----:B------:R-:W-:Y:S01]  /*95b0*/  SHF.R.U32.HI R4, RZ, UR7, R5 ;  /* 0x00000007ff047c19 */ /* 0x000fe20008011605 */
[----:B------:R-:W2:Y:S01]  /*95c0*/  LDC R25, c[0x0][0x144] ;  /* 0x00005100ff197b82 */ /* 0x000ea20000000800 */
[----:B------:R-:W-:Y:S01]  /*95d0*/  IADD3 R7, P1, RZ, -R8, RZ ;  /* 0x80000008ff077210 */ /* 0x000fe20007f3e0ff */
[----:B------:R-:W-:Y:S01]  /*95e0*/  ULDC.64 UR8, c[0x0][0x640] ;  /* 0x0001900000087ab9 */ /* 0x000fe20000000a00 */
[----:B0-----:R-:W-:Y:S01]  /*95f0*/  I2FP.F32.U32 R9, R14 ;  /* 0x0000000e00097245 */ /* 0x001fe20000201000 */
[----:B------:R-:W-:Y:S02]  /*9600*/  ULDC UR6, c[0x0][0x608] ;  /* 0x0001820000067ab9 */ /* 0x000fe40000000800 */
[----:B------:R-:W-:Y:S01]  /*9610*/  IMAD.X R4, RZ, RZ, ~R4, P1 ;  /* 0x000000ffff047224 */ /* 0x000fe200008e0e04 */
[----:B------:R-:W-:Y:S01]  /*9620*/  ISETP.NE.U32.AND P1, PT, RZ, UR8, PT ;  /* 0x00000008ff007c0c */ /* 0x000fe2000bf25070 */
[----:B------:R-:W0:Y:S02]  /*9630*/  LDC R21, c[0x0][0x148] ;  /* 0x00005200ff157b82 */ /* 0x000e240000000800 */
[----:B------:R-:W-:Y:S01]  /*9640*/  IMAD R6, R4, UR4, RZ ;  /* 0x0000000404067c24 */ /* 0x000fe2000f8e02ff */
[----:B------:R-:W-:Y:S01]  /*9650*/  ISETP.NE.AND.EX P1, PT, RZ, UR9, PT, P1 ;  /* 0x00000009ff007c0c */ /* 0x000fe2000bf25310 */
[----:B------:R-:W-:Y:S01]  /*9660*/  IMAD.WIDE.U32 R4, R7, UR4, R16 ;  /* 0x0000000407047c25 */ /* 0x000fe2000f8e0010 */
[----:B------:R-:W-:-:S03]  /*9670*/  ULDC UR4, c[0x0][0x150] ;  /* 0x0000540000047ab9 */ /* 0x000fc60000000800 */
[----:B------:R-:W-:Y:S02]  /*9680*/  IMAD R7, R7, UR5, R6 ;  /* 0x0000000507077c24 */ /* 0x000fe4000f8e0206 */
[----:B------:R-:W-:Y:S01]  /*9690*/  FMUL R6, R9, UR4 ;  /* 0x0000000409067c20 */ /* 0x000fe20008400000 */
[----:B------:R-:W-:Y:S01]  /*96a0*/  ULDC UR4, c[0x0][0x618] ;  /* 0x0001860000047ab9 */ /* 0x000fe20000000800 */
[----:B------:R-:W-:Y:S01]  /*96b0*/  ULDC UR5, c[0x0][0x154] ;  /* 0x0000550000057ab9 */ /* 0x000fe20000000800 */
[----:B------:R-:W-:-:S03]  /*96c0*/  IMAD.IADD R5, R5, 0x1, R7 ;  /* 0x0000000105057824 */ /* 0x000fc600078e0207 */
[----:B------:R-:W3:Y:S02]  /*96d0*/  F2I.U32.TRUNC.NTZ R6, R6 ;  /* 0x0000000600067305 */ /* 0x000ee4000020f000 */
[----:B------:R-:W-:Y:S02]  /*96e0*/  SHF.R.U64 R9, R4, UR4, R5 ;  /* 0x0000000404097c19 */ /* 0x000fe40008001205 */
[----:B-1----:R-:W-:-:S05]  /*96f0*/  I2FP.F32.U32 R4, R12 ;  /* 0x0000000c00047245 */ /* 0x002fca0000201000 */
[----:B------:R-:W-:Y:S01]  /*9700*/  FMUL R22, R4, UR5 ;  /* 0x0000000504167c20 */ /* 0x000fe20008400000 */
[----:B------:R-:W-:Y:S01]  /*9710*/  SHF.R.U32.HI R4, RZ, UR4, R5 ;  /* 0x00000004ff047c19 */ /* 0x000fe20008011605 */
[----:B------:R-:W-:-:S03]  /*9720*/  ULDC UR4, c[0x0][0x658] ;  /* 0x0001960000047ab9 */ /* 0x000fc60000000800 */
[--C-:B------:R-:W-:Y:S01]  /*9730*/  SHF.R.U64 R20, R9, UR6, R4.reuse ;  /* 0x0000000609147c19 */ /* 0x100fe20008001204 */
[----:B------:R-:W1:Y:S01]  /*9740*/  F2I.U32.TRUNC.NTZ R22, R22 ;  /* 0x0000001600167305 */ /* 0x000e62000020f000 */
[----:B------:R-:W-:Y:S01]  /*9750*/  SHF.R.U32.HI R5, RZ, UR6, R4 ;  /* 0x00000006ff057c19 */ /* 0x000fe20008011604 */
[----:B---3--:R-:W-:-:S03]  /*9760*/  IMAD.MOV R6, RZ, RZ, -R6 ;  /* 0x000000ffff067224 */ /* 0x008fc600078e0a06 */
[--C-:B------:R-:W-:Y:S01]  /*9770*/  SHF.R.U64 R15, R20, UR4, R5.reuse ;  /* 0x00000004140f7c19 */ /* 0x100fe20008001205 */
[----:B--2---:R-:W-:Y:S01]  /*9780*/  IMAD R14, R25, R6, R14 ;  /* 0x00000006190e7224 */ /* 0x004fe200078e020e */
[----:B------:R-:W-:-:S03]  /*9790*/  SHF.R.U32.HI R23, RZ, UR4, R5 ;  /* 0x00000004ff177c19 */ /* 0x000fc60008011605 */
[----:B------:R-:W-:Y:S02]  /*97a0*/  IMAD.MOV.U32 R4, RZ, RZ, R15 ;  /* 0x000000ffff047224 */ /* 0x000fe400078e000f */
[----:B------:R-:W-:Y:S01]  /*97b0*/  IMAD.MOV.U32 R5, RZ, RZ, R23 ;  /* 0x000000ffff057224 */ /* 0x000fe200078e0017 */
[----:B-1----:R-:W-:Y:S06]  /*97c0*/  @!P1 BRA `(.L_x_305) ;  /* 0x0000000000289947 */ /* 0x002fec0003800000 */
[----:B------:R-:W-:Y:S02]  /*97d0*/  ULDC UR4, c[0x0][0x64c] ;  /* 0x0001930000047ab9 */ /* 0x000fe40000000800 */
[----:B------:R-:W-:-:S05]  /*97e0*/  IADD3 R5, P1, R15, UR4, RZ ;  /* 0x000000040f057c10 */ /* 0x000fca000ff3e0ff */
[----:B------:R-:W-:-:S04]  /*97f0*/  IMAD.X R23, RZ, RZ, R23, P1 ;  /* 0x000000ffff177224 */ /* 0x000fc800008e0617 */
[----:B------:R-:W-:-:S04]  /*9800*/  IMAD.WIDE.U32 R6, R23, UR8, RZ ;  /* 0x0000000817067c25 */ /* 0x000fc8000f8e00ff */
[----:B------:R-:W-:-:S04]  /*9810*/  IMAD.WIDE.U32 R6, P1, R5, UR9, R6 ;  /* 0x0000000905067c25 */ /* 0x000fc8000f820006 */
[----:B------:R-:W-:-:S04]  /*9820*/  IMAD.WIDE.U32 R4, R5, UR8, RZ ;  /* 0x0000000805047c25 */ /* 0x000fc8000f8e00ff */
[----:B------:R-:W-:Y:S01]  /*9830*/  IMAD.MOV.U32 R4, RZ, RZ, R7 ;  /* 0x000000ffff047224 */ /* 0x000fe200078e0007 */
[----:B------:R-:W-:Y:S01]  /*9840*/  IADD3 RZ, P3, R5, R6, RZ ;  /* 0x0000000605ff7210 */ /* 0x000fe20007f7e0ff */
[----:B------:R-:W-:-:S04]  /*9850*/  IMAD.X R5, RZ, RZ, RZ, P1 ;  /* 0x000000ffff057224 */ /* 0x000fc800008e06ff */
[----:B------:R-:W-:-:S08]  /*9860*/  IMAD.WIDE.U32.X R4, R23, UR9, R4, P3 ;  /* 0x0000000917047c25 */ /* 0x000fd000098e0404 */
.L_x_305:
[----:B------:R-:W-:Y:S01]  /*9870*/  ISETP.NE.AND P1, PT, R2, 0x1, PT ;  /* 0x000000010200780c */ /* 0x000fe20003f25270 */
[----:B------:R-:W-:Y:S01]  /*9880*/  ULDC UR4, c[0x0][0x648] ;  /* 0x0001920000047ab9 */ /* 0x000fe20000000800 */
[----:B------:R-:W-:Y:S01]  /*9890*/  LOP3.LUT R20, R20, UR17, RZ, 0xc0, !PT ;  /* 0x0000001114147c12 */ /* 0x000fe2000f8ec0ff */
[----:B------:R-:W-:Y:S01]  /*98a0*/  IMAD.MOV R22, RZ, RZ, -R22 ;  /* 0x000000ffff167224 */ /* 0x000fe200078e0a16 */
[----:B------:R-:W-:Y:S01]  /*98b0*/  SHF.R.U64 R5, R4, UR4, R5 ;  /* 0x0000000404057c19 */ /* 0x000fe20008001205 */
[----:B------:R-:W-:Y:S01]  /*98c0*/  ULDC UR4, c[0x0][0x638] ;  /* 0x00018e0000047ab9 */ /* 0x000fe20000000800 */
[----:B------:R-:W-:Y:S01]  /*98d0*/  LOP3.LUT R6, R9, UR16, RZ, 0xc0, !PT ;  /* 0x0000001009067c12 */ /* 0x000fe2000f8ec0ff */
[----:B------:R-:W-:Y:S02]  /*98e0*/  ULDC UR5, c[0x0][0x610] ;  /* 0x0001840000057ab9 */ /* 0x000fe40000000800 */
[----:B------:R-:W-:Y:S02]  /*98f0*/  IMAD.MOV R4, RZ, RZ, -R5 ;  /* 0x000000ffff047224 */ /* 0x000fe400078e0a05 */
[----:B------:R-:W-:-:S02]  /*9900*/  IMAD R5, R5, UR18, R20 ;  /* 0x0000001205057c24 */ /* 0x000fc4000f8e0214 */
[----:B0-----:R-:W-:Y:S02]  /*9910*/  @P1 IMAD R14, R21, R22, R12 ;  /* 0x00000016150e1224 */ /* 0x001fe400078e020c */
[----:B------:R-:W-:Y:S01]  /*9920*/  IMAD R15, R4, UR4, R15 ;  /* 0x00000004040f7c24 */ /* 0x000fe2000f8e020f */
[----:B------:R-:W-:Y:S01]  /*9930*/  ULDC UR4, c[0x0][0x600] ;  /* 0x0001800000047ab9 */ /* 0x000fe20000000800 */
[----:B------:R-:W-:Y:S02]  /*9940*/  IMAD R14, R5, UR5, R14 ;  /* 0x00000005050e7c24 */ /* 0x000fe4000f8e020e */
[----:B------:R-:W-:Y:S02]  /*9950*/  IMAD R15, R15, UR4, R6 ;  /* 0x000000040f0f7c24 */ /* 0x000fe4000f8e0206 */
[----:B------:R-:W-:-:S03]  /*9960*/  IMAD.MOV.U32 R4, RZ, RZ, 0x1 ;  /* 0x00000001ff047424 */ /* 0x000fc600078e00ff */
[----:B------:R-:W-:Y:S02]  /*9970*/  SEL R9, R15, R14, !P1 ;  /* 0x0000000e0f097207 */ /* 0x000fe40004800000 */
[----:B------:R-:W-:-:S07]  /*9980*/  SEL R7, R14, R15, !P1 ;  /* 0x0000000f0e077207 */ /* 0x000fce0004800000 */
.L_x_303:
[----:B------:R-:W-:Y:S05]  /*9990*/  BSYNC B1 ;  /* 0x0000000000017941 */ /* 0x000fea0003800000 */
.L_x_302:
[----:B------:R-:W-:-:S13]  /*99a0*/  LOP3.LUT P1, RZ, R4, 0xff, RZ, 0xc0, !PT ;  /* 0x000000ff04ff7812 */ /* 0x000fda000782c0ff */
[----:B------:R-:W-:Y:S05]  /*99b0*/  @P1 BRA `(.L_x_306) ;  /* 0xfffffff400481947 */ /* 0x000fea000383ffff */
[----:B------:R-:W-:Y:S05]  /*99c0*/  BSYNC B0 ;  /* 0x0000000000007941 */ /* 0x000fea0003800000 */
.L_x_294:
[----:B------:R-:W-:-:S03]  /*99d0*/  UMOV UR4, 0xffffffff ;  /* 0xffffffff00047882 */ /* 0x000fc60000000000 */
[----:B------:R-:W-:Y:S05]  /*99e0*/  BRA.DIV UR4, `(.L_x_307) ;  /* 0x0000000604147947 */ /* 0x000fea000b800000 */
[----:B------:R-:W-:-:S13]  /*99f0*/  ELECT P6, URZ, PT ;  /* 0x00000000003f782f */ /* 0x000fda00038c0000 */
.L_x_321:
[----:B------:R-:W-:Y:S04]  /*9a00*/  BSSY B0, `(.L_x_308) ;  /* 0x000002b000007945 */ /* 0x000fe80003800000 */
[----:B------:R-:W-:Y:S05]  /*9a10*/  @!P6 BRA `(.L_x_309) ;  /* 0x0000000000a4e947 */ /* 0x000fea0003800000 */
[----:B------:R-:W-:-:S04]  /*9a20*/  LOP3.LUT R19, R19, 0x2, RZ, 0xfc, !PT ;  /* 0x0000000213137812 */ /* 0x000fc800078efcff */
[----:B------:R-:W-:-:S13]  /*9a30*/  ISETP.NE.AND P0, PT, R19, 0x3, PT ;  /* 0x000000031300780c */ /* 0x000fda0003f05270 */
[----:B------:R-:W-:Y:S05]  /*9a40*/  @!P0 BRA `(.L_x_310) ;  /* 0x0000000000048947 */ /* 0x000fea0003800000 */
[----:B------:R-:W-:Y:S01]  /*9a50*/  BPT.TRAP 0x1 ;  /* 0x000000040000795c */ /* 0x000fe20000300000 */
.L_x_310:
[----:B------:R-:W0:Y:S01]  /*9a60*/  S2R R5, SR_CgaCtaId ;  /* 0x0000000000057919 */ /* 0x000e220000008800 */
[----:B------:R-:W-:Y:S02]  /*9a70*/  MOV R2, 0x400 ;  /* 0x0000040000027802 */ /* 0x000fe40000000f00 */
[----:B------:R-:W-:Y:S02]  /*9a80*/  SHF.L.U32 R4, R3, 0x1f, RZ ;  /* 0x0000001f03047819 */ /* 0x000fe400000006ff */
[----:B0-----:R-:W-:-:S05]  /*9a90*/  LEA R5, R5, R2, 0x18 ;  /* 0x0000000205057211 */ /* 0x001fca00078ec0ff */
[----:B------:R-:W-:-:S04]  /*9aa0*/  VIADD R5, R5, 0x20 ;  /* 0x0000002005057836 */ /* 0x000fc80000000000 */
[C---:B------:R-:W-:Y:S02]  /*9ab0*/  IMAD R7, R0.reuse, 0x8, R5 ;  /* 0x0000000800077824 */ /* 0x040fe400078e0205 */
[----:B------:R-:W-:Y:S02]  /*9ac0*/  VIADD R0, R0, 0x1 ;  /* 0x0000000100007836 */ /* 0x000fe40000000000 */
[----:B------:R-:W0:Y:S03]  /*9ad0*/  SYNCS.PHASECHK.TRANS64.TRYWAIT P0, [R7+URZ], R4 ;  /* 0x00000004070075a7 */ /* 0x000e26000800017f */
[----:B------:R-:W-:-:S04]  /*9ae0*/  ISETP.NE.AND P1, PT, R0, 0x4, PT ;  /* 0x000000040000780c */ /* 0x000fc80003f25270 */
[----:B------:R-:W-:Y:S02]  /*9af0*/  SEL R2, RZ, 0x1, P1 ;  /* 0x00000001ff027807 */ /* 0x000fe40000800000 */
[----:B------:R-:W-:Y:S02]  /*9b00*/  SEL R0, R0, RZ, P1 ;  /* 0x000000ff00007207 */ /* 0x000fe40000800000 */
[----:B------:R-:W-:-:S03]  /*9b10*/  LOP3.LUT R9, R3, R2, RZ, 0x3c, !PT ;  /* 0x0000000203097212 */ /* 0x000fc600078e3cff */
[----:B------:R-:W-:Y:S01]  /*9b20*/  IMAD R6, R0, 0x8, R5 ;  /* 0x0000000800067824 */ /* 0x000fe200078e0205 */
[----:B------:R-:W-:Y:S01]  /*9b30*/  SHF.L.U32 R3, R9, 0x1f, RZ ;  /* 0x0000001f09037819 */ /* 0x000fe200000006ff */
[----:B0-----:R-:W-:Y:S06]  /*9b40*/  @!P0 BRA `(.L_x_311) ;  /* 0x0000000000dc8947 */ /* 0x001fec0003800000 */
.L_x_322:
[----:B------:R-:W1:Y:S01]  /*9b50*/  SYNCS.PHASECHK.TRANS64.TRYWAIT P0, [R6+URZ], R3 ;  /* 0x00000003060075a7 */ /* 0x000e62000800017f */
[----:B------:R-:W-:-:S05]  /*9b60*/  VIADD R0, R0, 0x1 ;  /* 0x0000000100007836 */ /* 0x000fca0000000000 */
[----:B------:R-:W-:-:S04]  /*9b70*/  ISETP.NE.AND P1, PT, R0, 0x4, PT ;  /* 0x000000040000780c */ /* 0x000fc80003f25270 */
[----:B------:R-:W-:Y:S02]  /*9b80*/  SEL R2, RZ, 0x1, P1 ;  /* 0x00000001ff027807 */ /* 0x000fe40000800000 */
[----:B------:R-:W-:Y:S02]  /*9b90*/  SEL R0, R0, RZ, P1 ;  /* 0x000000ff00007207 */ /* 0x000fe40000800000 */
[----:B------:R-:W-:-:S03]  /*9ba0*/  LOP3.LUT R9, R9, R2, RZ, 0x3c, !PT ;  /* 0x0000000209097212 */ /* 0x000fc600078e3cff */
[----:B0-----:R-:W-:Y:S01]  /*9bb0*/  IMAD R7, R0, 0x8, R5 ;  /* 0x0000000800077824 */ /* 0x001fe200078e0205 */
[----:B------:R-:W-:Y:S01]  /*9bc0*/  SHF.L.U32 R4, R9, 0x1f, RZ ;  /* 0x0000001f09047819 */ /* 0x000fe200000006ff */
[----:B-1----:R-:W-:Y:S06]  /*9bd0*/  @!P0 BRA `(.L_x_312) ;  /* 0x0000000000cc8947 */ /* 0x002fec0003800000 */
.L_x_323:
[----:B------:R-:W1:Y:S01]  /*9be0*/  SYNCS.PHASECHK.TRANS64.TRYWAIT P0, [R7+URZ], R4 ;  /* 0x00000004070075a7 */ /* 0x000e62000800017f */
[----:B------:R-:W-:-:S05]  /*9bf0*/  VIADD R0, R0, 0x1 ;  /* 0x0000000100007836 */ /* 0x000fca0000000000 */
[----:B------:R-:W-:-:S04]  /*9c00*/  ISETP.NE.AND P1, PT, R0, 0x4, PT ;  /* 0x000000040000780c */ /* 0x000fc80003f25270 */
[----:B------:R-:W-:Y:S02]  /*9c10*/  SEL R2, RZ, 0x1, P1 ;  /* 0x00000001ff027807 */ /* 0x000fe40000800000 */
[----:B------:R-:W-:Y:S02]  /*9c20*/  SEL R0, R0, RZ, P1 ;  /* 0x000000ff00007207 */ /* 0x000fe40000800000 */
[----:B------:R-:W-:Y:S01]  /*9c30*/  LOP3.LUT R2, R9, R2, RZ, 0x3c, !PT ;  /* 0x0000000209027212 */ /* 0x000fe200078e3cff */
[----:B-1----:R-:W-:Y:S06]  /*9c40*/  @!P0 BRA `(.L_x_313) ;  /* 0x0000000000c48947 */ /* 0x002fec0003800000 */
.L_x_324:
[----:B------:R-:W-:Y:S01]  /*9c50*/  IMAD R5, R0, 0x8, R5 ;  /* 0x0000000800057824 */ /* 0x000fe200078e0205 */
[----:B------:R-:W-:-:S07]  /*9c60*/  SHF.L.U32 R0, R2, 0x1f, RZ ;  /* 0x0000001f02007819 */ /* 0x000fce00000006ff */
.L_x_314:
[----:B--2---:R2:W3:Y:S02]  /*9c70*/  SYNCS.PHASECHK.TRANS64.TRYWAIT P0, [R5+URZ], R0 ;  /* 0x00000000050075a7 */ /* 0x0044e4000800017f */
[----:B---3--:R-:W-:Y:S05]  /*9c80*/  @!P0 NANOSLEEP.SYNCS 0x989680 ;  /* 0x009896800000895d */ /* 0x008fea0003900000 */
[----:B------:R-:W3:Y:S02]  /*9c90*/  @!P0 SYNCS.PHASECHK.TRANS64 P0, [R5+URZ], R0 ;  /* 0x00000000050085a7 */ /* 0x000ee4000800007f */
[----:B---3--:R-:W-:Y:S05]  /*9ca0*/  @!P0 BRA `(.L_x_314) ;  /* 0xfffffffc00f08947 */ /* 0x008fea000383ffff */
.L_x_309:
[----:B------:R-:W-:Y:S05]  /*9cb0*/  BSYNC B0 ;  /* 0x0000000000007941 */ /* 0x000fea0003800000 */
.L_x_308:
[----:B------:R-:W-:Y:S05]  /*9cc0*/  EXIT ;  /* 0x000000000000794d */ /* 0x000fea0003800000 */
.L_x_17:
[----:B----4-:R4:W0:Y:S02]  /*9cd0*/  SYNCS.PHASECHK.TRANS64.TRYWAIT P1, [R3+URZ], R0 ;  /* 0x00000000030075a7 */ /* 0x010824000802017f */
[----:B0-----:R-:W-:Y:S05]  /*9ce0*/  @!P1 NANOSLEEP.SYNCS 0x989680 ;  /* 0x009896800000995d */ /* 0x001fea0003900000 */
[----:B------:R-:W0:Y:S02]  /*9cf0*/  @!P1 SYNCS.PHASECHK.TRANS64 P1, [R3+URZ], R0 ;  /* 0x00000000030095a7 */ /* 0x000e24000802007f */
[----:B0-----:R-:W-:Y:S05]  /*9d00*/  @!P1 BRA `(.L_x_17) ;  /* 0xfffffffc00f09947 */ /* 0x001fea000383ffff */
[----:B------:R-:W-:Y:S05]  /*9d10*/  BRA `(.L_x_16) ;  /* 0xffffff7400507947 */ /* 0x000fea000383ffff */
.L_x_22:
[----:B-1----:R1:W3:Y:S02]  /*9d20*/  SYNCS.PHASECHK.TRANS64.TRYWAIT P1, [R5+URZ], R4 ;  /* 0x00000004050075a7 */ /* 0x0022e4000802017f */
[----:B---3--:R-:W-:Y:S05]  /*9d30*/  @!P1 NANOSLEEP.SYNCS 0x989680 ;  /* 0x009896800000995d */ /* 0x008fea0003900000 */
[----:B------:R-:W3:Y:S02]  /*9d40*/  @!P1 SYNCS.PHASECHK.TRANS64 P1, [R5+URZ], R4 ;  /* 0x00000004050095a7 */ /* 0x000ee4000802007f */
[----:B---3--:R-:W-:Y:S05]  /*9d50*/  @!P1 BRA `(.L_x_22) ;  /* 0xfffffffc00f09947 */ /* 0x008fea000383ffff */
[----:B------:R-:W-:Y:S05]  /*9d60*/  BRA `(.L_x_21) ;  /* 0xffffff7800407947 */ /* 0x000fea000383ffff */
.L_x_295:
[----:B------:R-:W-:Y:S01]  /*9d70*/  BSSY B1, `(.L_x_315) ;  /* 0x0000006000017945 */ /* 0x000fe20003800000 */
[----:B------:R-:W-:-:S07]  /*9d80*/  IMAD.MOV.U32 R15, RZ, RZ, -0x1 ;  /* 0xffffffffff0f7424 */ /* 0x000fce00078e00ff */
[----:B------:R-:W-:Y:S05]  /*9d90*/  WARPSYNC.COLLECTIVE R15, `(.L_x_316) ;  /* 0x000000000f0c7348 */ /* 0x000fea0003c00000 */
[----:B------:R-:W-:Y:S02]  /*9da0*/  ELECT P6, UR62, PT ;  /* 0x00000000003e782f */ /* 0x000fe400038c0000 */
[----:B------:R-:W-:Y:S01]  /*9db0*/  MOV R14, UR62 ;  /* 0x0000003e000e7c02 */ /* 0x000fe20008000f00 */
[----:B------:R-:W-:Y:S10]  /*9dc0*/  ENDCOLLECTIVE ;  /* 0x000000000000791b */ /* 0x000ff40003800000 */
.L_x_316:
[----:B------:R-:W-:Y:S05]  /*9dd0*/  BSYNC B1 ;  /* 0x0000000000017941 */ /* 0x000fea0003800000 */
.L_x_315:
[----:B------:R-:W-:Y:S05]  /*9de0*/  BRA `(.L_x_317) ;  /* 0xfffffff000487947 */ /* 0x000fea000383ffff */
.L_x_298:
[----:B0-----:R0:W1:Y:S02]  /*9df0*/  SYNCS.PHASECHK.TRANS64.TRYWAIT P1, [R12+URZ+0x20], R7 ;  /* 0x000020070c0075a7 */ /* 0x001064000802017f */
[----:B-1----:R-:W-:Y:S05]  /*9e00*/  @!P1 NANOSLEEP.SYNCS 0x989680 ;  /* 0x009896800000995d */ /* 0x002fea0003900000 */
[----:B------:R-:W1:Y:S02]  /*9e10*/  @!P1 SYNCS.PHASECHK.TRANS64 P1, [R12+URZ+0x20], R7 ;  /* 0x000020070c0095a7 */ /* 0x000e64000802007f */
[----:B-1----:R-:W-:Y:S05]  /*9e20*/  @!P1 BRA `(.L_x_298) ;  /* 0xfffffffc00f09947 */ /* 0x002fea000383ffff */
[----:B------:R-:W-:Y:S05]  /*9e30*/  BRA `(.L_x_318) ;  /* 0xfffffff0007c7947 */ /* 0x000fea000383ffff */
.L_x_307:
[----:B------:R-:W-:Y:S01]  /*9e40*/  BSSY B0, `(.L_x_319) ;  /* 0x0000006000007945 */ /* 0x000fe20003800000 */
[----:B------:R-:W-:-:S07]  /*9e50*/  IMAD.MOV.U32 R15, RZ, RZ, -0x1 ;  /* 0xffffffffff0f7424 */ /* 0x000fce00078e00ff */
[----:B------:R-:W-:Y:S05]  /*9e60*/  WARPSYNC.COLLECTIVE R15, `(.L_x_320) ;  /* 0x000000000f0c7348 */ /* 0x000fea0003c00000 */
[----:B------:R-:W-:Y:S02]  /*9e70*/  ELECT P6, UR62, PT ;  /* 0x00000000003e782f */ /* 0x000fe400038c0000 */
[----:B------:R-:W-:Y:S01]  /*9e80*/  MOV R14, UR62 ;  /* 0x0000003e000e7c02 */ /* 0x000fe20008000f00 */
[----:B------:R-:W-:Y:S10]  /*9e90*/  ENDCOLLECTIVE ;  /* 0x000000000000791b */ /* 0x000ff40003800000 */
.L_x_320:
[----:B------:R-:W-:Y:S05]  /*9ea0*/  BSYNC B0 ;  /* 0x0000000000007941 */ /* 0x000fea0003800000 */
.L_x_319:
[----:B------:R-:W-:Y:S05]  /*9eb0*/  BRA `(.L_x_321) ;  /* 0xfffffff800d07947 */ /* 0x000fea000383ffff */
.L_x_311:
[----:B0-----:R0:W1:Y:S02]  /*9ec0*/  SYNCS.PHASECHK.TRANS64.TRYWAIT P0, [R7+URZ], R4 ;  /* 0x00000004070075a7 */ /* 0x001064000800017f */
[----:B-1----:R-:W-:Y:S05]  /*9ed0*/  @!P0 NANOSLEEP.SYNCS 0x989680 ;  /* 0x009896800000895d */ /* 0x002fea0003900000 */
[----:B------:R-:W1:Y:S02]  /*9ee0*/  @!P0 SYNCS.PHASECHK.TRANS64 P0, [R7+URZ], R4 ;  /* 0x00000004070085a7 */ /* 0x000e64000800007f */
[----:B-1----:R-:W-:Y:S05]  /*9ef0*/  @!P0 BRA `(.L_x_311) ;  /* 0xfffffffc00f08947 */ /* 0x002fea000383ffff */
[----:B------:R-:W-:Y:S05]  /*9f00*/  BRA `(.L_x_322) ;  /* 0xfffffffc00107947 */ /* 0x000fea000383ffff */
.L_x_312:
[----:B0-----:R0:W1:Y:S02]  /*9f10*/  SYNCS.PHASECHK.TRANS64.TRYWAIT P0, [R6+URZ], R3 ;  /* 0x00000003060075a7 */ /* 0x001064000800017f */
[----:B-1----:R-:W-:Y:S05]  /*9f20*/  @!P0 NANOSLEEP.SYNCS 0x989680 ;  /* 0x009896800000895d */ /* 0x002fea0003900000 */
[----:B------:R-:W1:Y:S02]  /*9f30*/  @!P0 SYNCS.PHASECHK.TRANS64 P0, [R6+URZ], R3 ;  /* 0x00000003060085a7 */ /* 0x000e64000800007f */
[----:B-1----:R-:W-:Y:S05]  /*9f40*/  @!P0 BRA `(.L_x_312) ;  /* 0xfffffffc00f08947 */ /* 0x002fea000383ffff */
[----:B------:R-:W-:Y:S05]  /*9f50*/  BRA `(.L_x_323) ;  /* 0xfffffffc00207947 */ /* 0x000fea000383ffff */
.L_x_313:
[----:B-1----:R1:W2:Y:S02]  /*9f60*/  SYNCS.PHASECHK.TRANS64.TRYWAIT P0, [R7+URZ], R4 ;  /* 0x00000004070075a7 */ /* 0x0022a4000800017f */
[----:B--2---:R-:W-:Y:S05]  /*9f70*/  @!P0 NANOSLEEP.SYNCS 0x989680 ;  /* 0x009896800000895d */ /* 0x004fea0003900000 */
[----:B------:R-:W2:Y:S02]  /*9f80*/  @!P0 SYNCS.PHASECHK.TRANS64 P0, [R7+URZ], R4 ;  /* 0x00000004070085a7 */ /* 0x000ea4000800007f */
[----:B--2---:R-:W-:Y:S05]  /*9f90*/  @!P0 BRA `(.L_x_313) ;  /* 0xfffffffc00f08947 */ /* 0x004fea000383ffff */
[----:B------:R-:W-:Y:S05]  /*9fa0*/  BRA `(.L_x_324) ;  /* 0xfffffffc00287947 */ /* 0x000fea000383ffff */
.L_x_325:
[----:B------:R-:W-:-:S00]  /*9fb0*/  BRA `(.L_x_325) ;  /* 0xfffffffc00fc7947 */ /* 0x000fc0000383ffff */
[----:B------:R-:W-:-:S00]  /*9fc0*/  NOP ;  /* 0x0000000000007918 */ /* 0x000fc00000000000 */
        /* <DEDUP_REMOVED lines=11> */
.L_x_326:


//--------------------- .nv.global.init           --------------------------
	.section	.nv.global.init,"aw",@progbits
.nv.global.init:
	.type		$str$22,@object
	.size		$str$22,($str$23 - $str$22)
$str$22:
        /*0000*/ 	.byte	0x6b, 0x5f, 0x74, 0x69, 0x6c, 0x65, 0x5f, 0x63, 0x6f, 0x75, 0x6e, 0x74, 0x20, 0x3e, 0x3d, 0x20
        /*0010*/ 	.byte	0x31, 0x00
	.type		$str$23,@object
	.size		$str$23,(__unnamed_1 - $str$23)
$str$23:
        /*0012*/ 	.byte	0x2f, 0x74, 0x6d, 0x70, 0x2f, 0x63, 0x75, 0x74, 0x6c, 0x61, 0x73, 0x73, 0x5f, 0x73, 0x77, 0x65
        /*0022*/ 	.byte	0x65, 0x70, 0x5f, 0x73, 0x72, 0x63, 0x2f, 0x69, 0x6e, 0x63, 0x6c, 0x75, 0x64, 0x65, 0x2f, 0x63
        /*0032*/ 	.byte	0x75, 0x74, 0x6c, 0x61, 0x73, 0x73, 0x2f, 0x67, 0x65, 0x6d, 0x6d, 0x2f, 0x63, 0x6f, 0x6c, 0x6c
        /*0042*/ 	.byte	0x65, 0x63, 0x74, 0x69, 0x76, 0x65, 0x2f, 0x73, 0x6d, 0x39, 0x30, 0x5f, 0x6d, 0x6d, 0x61, 0x5f
        /*0052*/ 	.byte	0x74, 0x6d, 0x61, 0x5f, 0x67, 0x6d, 0x6d, 0x61, 0x5f, 0x73, 0x73, 0x5f, 0x77, 0x61, 0x72, 0x70
        /*0062*/ 	.byte	0x73, 0x70, 0x65, 0x63, 0x69, 0x61, 0x6c, 0x69, 0x7a, 0x65, 0x64, 0x2e, 0x68, 0x70, 0x70, 0x00
	.type		__unnamed_1,@object
	.size		__unnamed_1,(.L_0 - __unnamed_1)
__unnamed_1:
        /*0072*/ 	.byte	0x76, 0x6f, 0x69, 0x64, 0x20, 0x63, 0x75, 0x74, 0x6c, 0x61, 0x73, 0x73, 0x3a, 0x3a, 0x67, 0x65
        /* <DEDUP_REMOVED lines=172> */
        /*0b42*/ 	.byte	0x69, 0x74, 0x79, 0x5d, 0x00
.L_0:


//--------------------- .nv.shared._ZN7cutlass13device_kernelINS_4gemm6kernel13GemmUniversalIN4cute5tupleIJiiiiEEENS1_10collective13CollectiveMmaINS1_34MainloopSm90TmaGmmaWarpSpecializedILi4ENS5_IJNS4_1CILi1EEESB_SB_EEENS1_35KernelTmaWarpSpecializedCooperativeEEENS5_IJNSA_ILi128EEENSA_ILi256EEESF_EEEaNS5_IJlSB_lEEEaSI_NS4_8TiledMMAINS4_8MMA_AtomIJNS4_4SM904GMMA27MMA_64x256x32_S32S8S8_SS_TNEEEENS4_6LayoutINS5_IJNSA_ILi2EEESB_SB_EEENS5_IJSB_NSA_ILi0EEESS_EEEEENS5_IJNS4_10UnderscoreESV_SV_EEEEENS4_13SM90_TMA_LOADENS4_14ComposedLayoutINS4_7SwizzleILi3ELi4ELi3EEENS4_18smem_ptr_flag_bitsILi8EEENSP_INS5_IJNSA_ILi8EEESF_EEENS5_IJSF_SB_EEEEEEEvNS4_8identityESY_S18_vS19_EENS_8epilogue10collective6detail29Sm90TmaWarpSpecializedAdapterINS1C_15DefaultEpilogueIaSI_SI_NS1B_6thread17LinearCombinationIaLi1EiiLNS1G_9ScaleType4KindE0ELNS_15FloatRoundStyleE2EaEENS1_15EpilogueDefaultEEEEEvvEEEEvNT_6ParamsE --------------------------
	.section	.nv.shared._ZN7cutlass13device_kernelINS_4gemm6kernel13GemmUniversalIN4cute5tupleIJiiiiEEENS1_10collective13CollectiveMmaINS1_34MainloopSm90TmaGmmaWarpSpecializedILi4ENS5_IJNS4_1CILi1EEESB_SB_EEENS1_35KernelTmaWarpSpecializedCooperativeEEENS5_IJNSA_ILi128EEENSA_ILi256EEESF_EEEaNS5_IJlSB_lEEEaSI_NS4_8TiledMMAINS4_8MMA_AtomIJNS4_4SM904GMMA27MMA_64x256x32_S32S8S8_SS_TNEEEENS4_6LayoutINS5_IJNSA_ILi2EEESB_SB_EEENS5_IJSB_NSA_ILi0EEESS_EEEEENS5_IJNS4_10UnderscoreESV_SV_EEEEENS4_13SM90_TMA_LOADENS4_14ComposedLayoutINS4_7SwizzleILi3ELi4ELi3EEENS4_18smem_ptr_flag_bitsILi8EEENSP_INS5_IJNSA_ILi8EEESF_EEENS5_IJSF_SB_EEEEEEEvNS4_8identityESY_S18_vS19_EENS_8epilogue10collective6detail29Sm90TmaWarpSpecializedAdapterINS1C_15DefaultEpilogueIaSI_SI_NS1B_6thread17LinearCombinationIaLi1EiiLNS1G_9ScaleType4KindE0ELNS_15FloatRoundStyleE2EaEENS1_15EpilogueDefaultEEEEEvvEEEEvNT_6ParamsE,"aw",@nobits
	.sectionflags	@""
	.align	16
	.zero		1024


//--------------------- .nv.shared.reserved.0     --------------------------
	.section	.nv.shared.reserved.0,"aw",@nobits
	.weak		__nv_reservedSMEM_offset_0_alias
	.size		__nv_reservedSMEM_offset_0_alias, 0, 0
	.other		__nv_reservedSMEM_offset_0_alias,@"STO_CUDA_RESERVED_SHARED STV_DEFAULT"
__nv_reservedSMEM_offset_0_alias:
	.zero		0


//--------------------- .nv.global                --------------------------
	.section	.nv.global,"aw",@nobits
.nv.global:
	.type		_ZN40_INTERNAL_3a820a7a_4_k_cu_7f1feeb9_171094cute1_E,@object
	.size		_ZN40_INTERNAL_3a820a7a_4_k_cu_7f1feeb9_171094cute1_E,(_ZN40_INTERNAL_3a820a7a_4_k_cu_7f1feeb9_171094cuda3std3__45__cpo6cbeginE - _ZN40_INTERNAL_3a820a7a_4_k_cu_7f1feeb9_171094cute1_E)
_ZN40_INTERNAL_3a820a7a_4_k_cu_7f1feeb9_171094cute1_E:
	.zero		1
	.type		_ZN40_INTERNAL_3a820a7a_4_k_cu_7f1feeb9_171094cuda3std3__45__cpo6cbeginE,@object
	.size		_ZN40_INTERNAL_3a820a7a_4_k_cu_7f1feeb9_171094cuda3std3__45__cpo6cbeginE,(_ZN40_INTERNAL_3a820a7a_4_k_cu_7f1feeb9_171094cuda3std3__48in_placeE - _ZN40_INTERNAL_3a820a7a_4_k_cu_7f1feeb9_171094cuda3std3__45__cpo6cbeginE)
_ZN40_INTERNAL_3a820a7a_4_k_cu_7f1feeb9_171094cuda3std3__45__cpo6cbeginE:
	.zero		1
	.type		_ZN40_INTERNAL_3a820a7a_4_k_cu_7f1feeb9_171094cuda3std3__48in_placeE,@object
	.size		_ZN40_INTERNAL_3a820a7a_4_k_cu_7f1feeb9_171094cuda3std3__48in_placeE,(_ZN40_INTERNAL_3a820a7a_4_k_cu_7f1feeb9_171094cuda3std6ranges3__45__cpo9iter_moveE - _ZN40_INTERNAL_3a820a7a_4_k_cu_7f1feeb9_171094cuda3std3__48in_placeE)
_ZN40_INTERNAL_3a820a7a_4_k_cu_7f1feeb9_171094cuda3std3__48in_placeE:
	.zero		1
	.type		_ZN40_INTERNAL_3a820a7a_4_k_cu_7f1feeb9_171094cuda3std6ranges3__45__cpo9iter_moveE,@object
	.size		_ZN40_INTERNAL_3a820a7a_4_k_cu_7f1feeb9_171094cuda3std6ranges3__45__cpo9iter_moveE,(_ZN40_INTERNAL_3a820a7a_4_k_cu_7f1feeb9_171094cuda3std3__45__cpo5beginE - _ZN40_INTERNAL_3a820a7a_4_k_cu_7f1feeb9_171094cuda3std6ranges3__45__cpo9iter_moveE)
_ZN40_INTERNAL_3a820a7a_4_k_cu_7f1feeb9_171094cuda3std6ranges3__45__cpo9iter_moveE:
	.zero		1
	.type		_ZN40_INTERNAL_3a820a7a_4_k_cu_7f1feeb9_171094cuda3std3__45__cpo5beginE,@object
	.size		_ZN40_INTERNAL_3a820a7a_4_k_cu_7f1feeb9_171094cuda3std3__45__cpo5beginE,(_ZN40_INTERNAL_3a820a7a_4_k_cu_7f1feeb9_171094cuda3std3__442_GLOBAL__N__3a820a7a_4_k_cu_7f1feeb9_171096ignoreE - _ZN40_INTERNAL_3a820a7a_4_k_cu_7f1feeb9_171094cuda3std3__45__cpo5beginE)
_ZN40_INTERNAL_3a820a7a_4_k_cu_7f1feeb9_171094cuda3std3__45__cpo5beginE:
	.zero		1
	.type		_ZN40_INTERNAL_3a820a7a_4_k_cu_7f1feeb9_171094cuda3std3__442_GLOBAL__N__3a820a7a_4_k_cu_7f1feeb9_171096ignoreE,@object
	.size		_ZN40_INTERNAL_3a820a7a_4_k_cu_7f1feeb9_171094cuda3std3__442_GLOBAL__N__3a820a7a_4_k_cu_7f1feeb9_171096ignoreE,(_ZN40_INTERNAL_3a820a7a_4_k_cu_7f1feeb9_171094cute7productE - _ZN40_INTERNAL_3a820a7a_4_k_cu_7f1feeb9_171094cuda3std3__442_GLOBAL__N__3a820a7a_4_k_cu_7f1feeb9_171096ignoreE)
_ZN40_INTERNAL_3a820a7a_4_k_cu_7f1feeb9_171094cuda3std3__442_GLOBAL__N__3a820a7a_4_k_cu_7f1feeb9_171096ignoreE:
	.zero		1
	.type		_ZN40_INTERNAL_3a820a7a_4_k_cu_7f1feeb9_171094cute7productE,@object
	.size		_ZN40_INTERNAL_3a820a7a_4_k_cu_7f1feeb9_171094cute7productE,(_ZN40_INTERNAL_3a820a7a_4_k_cu_7f1feeb9_171094cuda3std3__45__cpo3endE - _ZN40_INTERNAL_3a820a7a_4_k_cu_7f1feeb9_171094cute7productE)
_ZN40_INTERNAL_3a820a7a_4_k_cu_7f1feeb9_171094cute7productE:
	.zero		1
	.type		_ZN40_INTERNAL_3a820a7a_4_k_cu_7f1feeb9_171094cuda3std3__45__cpo3endE,@object
	.size		_ZN40_INTERNAL_3a820a7a_4_k_cu_7f1feeb9_171094cuda3std3__45__cpo3endE,(_ZN40_INTERNAL_3a820a7a_4_k_cu_7f1feeb9_171094cuda3std3__419piecewise_constructE - _ZN40_INTERNAL_3a820a7a_4_k_cu_7f1feeb9_171094cuda3std3__45__cpo3endE)
_ZN40_INTERNAL_3a820a7a_4_k_cu_7f1feeb9_171094cuda3std3__45__cpo3endE:
	.zero		1
	.type		_ZN40_INTERNAL_3a820a7a_4_k_cu_7f1feeb9_171094cuda3std3__419piecewise_constructE,@object
	.size		_ZN40_INTERNAL_3a820a7a_4_k_cu_7f1feeb9_171094cuda3std3__419piecewise_constructE,(_ZN40_INTERNAL_3a820a7a_4_k_cu_7f1feeb9_171094cuda3std3__45__cpo4cendE - _ZN40_INTERNAL_3a820a7a_4_k_cu_7f1feeb9_171094cuda3std3__419piecewise_constructE)
_ZN40_INTERNAL_3a820a7a_4_k_cu_7f1feeb9_171094cuda3std3__419piecewise_constructE:
	.zero		1
	.type		_ZN40_INTERNAL_3a820a7a_4_k_cu_7f1feeb9_171094cuda3std3__45__cpo4cendE,@object
	.size		_ZN40_INTERNAL_3a820a7a_4_k_cu_7f1feeb9_171094cuda3std3__45__cpo4cendE,(_ZN40_INTERNAL_3a820a7a_4_k_cu_7f1feeb9_171094cuda3std6ranges3__45__cpo4swapE - _ZN40_INTERNAL_3a820a7a_4_k_cu_7f1feeb9_171094cuda3std3__45__cpo4cendE)
_ZN40_INTERNAL_3a820a7a_4_k_cu_7f1feeb9_171094cuda3std3__45__cpo4cendE:
	.zero		1
	.type		_ZN40_INTERNAL_3a820a7a_4_k_cu_7f1feeb9_171094cuda3std6ranges3__45__cpo4swapE,@object
	.size		_ZN40_INTERNAL_3a820a7a_4_k_cu_7f1feeb9_171094cuda3std6ranges3__45__cpo4swapE,(.L_8 - _ZN40_INTERNAL_3a820a7a_4_k_cu_7f1feeb9_171094cuda3std6ranges3__45__cpo4swapE)
_ZN40_INTERNAL_3a820a7a_4_k_cu_7f1feeb9_171094cuda3std6ranges3__45__cpo4swapE:
	.zero		1
.L_8:


//--------------------- .nv.constant0._ZN7cutlass13device_kernelINS_4gemm6kernel13GemmUniversalIN4cute5tupleIJiiiiEEENS1_10collective13CollectiveMmaINS1_34MainloopSm90TmaGmmaWarpSpecializedILi4ENS5_IJNS4_1CILi1EEESB_SB_EEENS1_35KernelTmaWarpSpecializedCooperativeEEENS5_IJNSA_ILi128EEENSA_ILi256EEESF_EEEaNS5_IJlSB_lEEEaSI_NS4_8TiledMMAINS4_8MMA_AtomIJNS4_4SM904GMMA27MMA_64x256x32_S32S8S8_SS_TNEEEENS4_6LayoutINS5_IJNSA_ILi2EEESB_SB_EEENS5_IJSB_NSA_ILi0EEESS_EEEEENS5_IJNS4_10UnderscoreESV_SV_EEEEENS4_13SM90_TMA_LOADENS4_14ComposedLayoutINS4_7SwizzleILi3ELi4ELi3EEENS4_18smem_ptr_flag_bitsILi8EEENSP_INS5_IJNSA_ILi8EEESF_EEENS5_IJSF_SB_EEEEEEEvNS4_8identityESY_S18_vS19_EENS_8epilogue10collective6detail29Sm90TmaWarpSpecializedAdapterINS1C_15DefaultEpilogueIaSI_SI_NS1B_6thread17LinearCombinationIaLi1EiiLNS1G_9ScaleType4KindE0ELNS_15FloatRoundStyleE2EaEENS1_15EpilogueDefaultEEEEEvvEEEEvNT_6ParamsE --------------------------
	.section	.nv.constant0._ZN7cutlass13device_kernelINS_4gemm6kernel13GemmUniversalIN4cute5tupleIJiiiiEEENS1_10collective13CollectiveMmaINS1_34MainloopSm90TmaGmmaWarpSpecializedILi4ENS5_IJNS4_1CILi1EEESB_SB_EEENS1_35KernelTmaWarpSpecializedCooperativeEEENS5_IJNSA_ILi128EEENSA_ILi256EEESF_EEEaNS5_IJlSB_lEEEaSI_NS4_8TiledMMAINS4_8MMA_AtomIJNS4_4SM904GMMA27MMA_64x256x32_S32S8S8_SS_TNEEEENS4_6LayoutINS5_IJNSA_ILi2EEESB_SB_EEENS5_IJSB_NSA_ILi0EEESS_EEEEENS5_IJNS4_10UnderscoreESV_SV_EEEEENS4_13SM90_TMA_LOADENS4_14ComposedLayoutINS4_7SwizzleILi3ELi4ELi3EEENS4_18smem_ptr_flag_bitsILi8EEENSP_INS5_IJNSA_ILi8EEESF_EEENS5_IJSF_SB_EEEEEEEvNS4_8identityESY_S18_vS19_EENS_8epilogue10collective6detail29Sm90TmaWarpSpecializedAdapterINS1C_15DefaultEpilogueIaSI_SI_NS1B_6thread17LinearCombinationIaLi1EiiLNS1G_9ScaleType4KindE0ELNS_15FloatRoundStyleE2EaEENS1_15EpilogueDefaultEEEEEvvEEEEvNT_6ParamsE,"a",@progbits
	.sectionflags	@""
	.align	4
.nv.constant0._ZN7cutlass13device_kernelINS_4gemm6kernel13GemmUniversalIN4cute5tupleIJiiiiEEENS1_10collective13CollectiveMmaINS1_34MainloopSm90TmaGmmaWarpSpecializedILi4ENS5_IJNS4_1CILi1EEESB_SB_EEENS1_35KernelTmaWarpSpecializedCooperativeEEENS5_IJNSA_ILi128EEENSA_ILi256EEESF_EEEaNS5_IJlSB_lEEEaSI_NS4_8TiledMMAINS4_8MMA_AtomIJNS4_4SM904GMMA27MMA_64x256x32_S32S8S8_SS_TNEEEENS4_6LayoutINS5_IJNSA_ILi2EEESB_SB_EEENS5_IJSB_NSA_ILi0EEESS_EEEEENS5_IJNS4_10UnderscoreESV_SV_EEEEENS4_13SM90_TMA_LOADENS4_14ComposedLayoutINS4_7SwizzleILi3ELi4ELi3EEENS4_18smem_ptr_flag_bitsILi8EEENSP_INS5_IJNSA_ILi8EEESF_EEENS5_IJSF_SB_EEEEEEEvNS4_8identityESY_S18_vS19_EENS_8epilogue10collective6detail29Sm90TmaWarpSpecializedAdapterINS1C_15DefaultEpilogueIaSI_SI_NS1B_6thread17LinearCombinationIaLi1EiiLNS1G_9ScaleType4KindE0ELNS_15FloatRoundStyleE2EaEENS1_15EpilogueDefaultEEEEEvvEEEEvNT_6ParamsE:
	.zero		1664


//--------------------- SYMBOLS --------------------------

	.type		.nv.reservedSmem.offset0,@object
	.size		.nv.reservedSmem.offset0,0x4
	.type		__assertfail,@function
